	.target	sm_100a

	.elftype	@"ET_EXEC"


//--------------------- .note.nv.tkinfo           --------------------------
	.section	.note.nv.tkinfo,"",@"SHT_NOTE"
	.sectionflags	@"SHF_NOTE_NV_TKINFO"
	.tkinfo
        /*0018*/ 	.word	0x00000002
        /*0030*/ 	.string	""
        /*0030*/ 	.string	"ptxas"
        /*0030*/ 	.string	"Cuda compilation tools, release 13.0, V13.0.88"
        /*0030*/ 	.string	"Build cuda_13.0.r13.0/compiler.36424714_0"
        /*0030*/ 	.string	"-arch sm_100a -m 64 "



//--------------------- .note.nv.cuinfo           --------------------------
	.section	.note.nv.cuinfo,"",@"SHT_NOTE"
	.sectionflags	@"SHF_NOTE_NV_CUINFO"
        /*0018*/ 	.short	0x0002
        /*001a*/ 	.short	0x0064
        /*001c*/ 	.short	0x0082
	.zero		2


//--------------------- .nv.info                  --------------------------
	.section	.nv.info,"",@"SHT_CUDA_INFO"
	.align	4


	//----- nvinfo : EIATTR_REGCOUNT
	.align		4
        /*0000*/ 	.byte	0x04, 0x2f
        /*0002*/ 	.short	(.L_19 - .L_18)
	.align		4
.L_18:
        /*0004*/ 	.word	index@(_ZN7cutlass13device_kernelINS_4gemm6kernel13GemmUniversalIN4cute5tupleIJiiiiEEENS1_10collective13CollectiveMmaINS1_35MainloopSm100TmaUmmaWarpSpecializedILi9ELi2ELi4ENS5_IJNS4_1CILi1EEENSA_ILi8EEESB_EEEEENS5_IJNSA_ILi64EEENSA_ILi256EEENSA_ILi32EEEEEENS_6half_tENS5_IJlSB_lEEESJ_SK_NS4_8TiledMMAINS4_8MMA_AtomIJNS4_20SM100_MMA_F16BF16_SSISJ_SJ_fLi64ELi256ELNS4_4UMMA5MajorE0ELSP_0ELNSO_7ScaleInE0ELSQ_0EEEEEENS4_6LayoutINS5_IJSB_SB_SB_EEENS5_IJNSA_ILi0EEESV_SV_EEEEENS5_IJNS4_10UnderscoreESY_SY_EEEEENS4_23SM90_TMA_LOAD_MULTICASTENS4_14ComposedLayoutINS4_7SwizzleILi2ELi4ELi3EEENS4_18smem_ptr_flag_bitsILi16EEENST_INS5_IJSC_SH_EEENS5_IJSH_SB_EEEEEEEvNS4_8identityENS4_13SM90_TMA_LOADES1A_vS1B_EENS_8epilogue10collective18CollectiveEpilogueINS1E_23Sm100TmaWarpSpecializedILi4ELi2ELi32ELb1ELb0EEEJSI_NS5_IJNST_ISF_SB_EES1J_EEESJ_SK_SJ_SK_NS1E_6fusion15FusionCallbacksIS1I_NS1L_17LinearCombinationISJ_fSJ_fLNS_15FloatRoundStyleE2EEESI_S1K_JEEENS4_5SM1004TMEM4LOAD26SM100_TMEM_LOAD_16dp256b8xES1C_NS12_INS13_ILi3ELi4ELi3EEES16_NST_INS5_IJSC_SF_EEENS5_IJSF_SB_EEEEEEENS4_17SM75_U32x4_LDSM_NENS4_14SM90_TMA_STOREES1Z_NS4_17SM90_U32x4_STSM_NENS4_39AutoVectorizingCopyWithAssumedAlignmentILi128EEEEEEvvEEEEvNT_6ParamsE)
        /*0008*/ 	.word	0x0000007a


	//----- nvinfo : EIATTR_FRAME_SIZE
	.align		4
.L_19:
        /*000c*/ 	.byte	0x04, 0x11
        /*000e*/ 	.short	(.L_21 - .L_20)
	.align		4
.L_20:
        /*0010*/ 	.word	index@($__internal_2_$__cuda_sm10x_tcgen05_guardrail_trap_unallocated_columns_being_dealloced)
        /*0014*/ 	.word	0x00000000


	//----- nvinfo : EIATTR_FRAME_SIZE
	.align		4
.L_21:
        /*0018*/ 	.byte	0x04, 0x11
        /*001a*/ 	.short	(.L_23 - .L_22)
	.align		4
.L_22:
        /*001c*/ 	.word	index@($__internal_1_$__cuda_sm10x_tcgen05_guardrail_trap_phase_invalid_during_alloc)
        /*0020*/ 	.word	0x00000000


	//----- nvinfo : EIATTR_FRAME_SIZE
	.align		4
.L_23:
        /*0024*/ 	.byte	0x04, 0x11
        /*0026*/ 	.short	(.L_25 - .L_24)
	.align		4
.L_24:
        /*0028*/ 	.word	index@($__internal_0_$__cuda_sm10x_tcgen05_guardrail_trap_col_being_dealloced_not_returned_by_alloc)
        /*002c*/ 	.word	0x00000000


	//----- nvinfo : EIATTR_FRAME_SIZE
	.align		4
.L_25:
        /*0030*/ 	.byte	0x04, 0x11
        /*0032*/ 	.short	(.L_27 - .L_26)
	.align		4
.L_26:
        /*0034*/ 	.word	index@(_ZN7cutlass13device_kernelINS_4gemm6kernel13GemmUniversalIN4cute5tupleIJiiiiEEENS1_10collective13CollectiveMmaINS1_35MainloopSm100TmaUmmaWarpSpecializedILi9ELi2ELi4ENS5_IJNS4_1CILi1EEENSA_ILi8EEESB_EEEEENS5_IJNSA_ILi64EEENSA_ILi256EEENSA_ILi32EEEEEENS_6half_tENS5_IJlSB_lEEESJ_SK_NS4_8TiledMMAINS4_8MMA_AtomIJNS4_20SM100_MMA_F16BF16_SSISJ_SJ_fLi64ELi256ELNS4_4UMMA5MajorE0ELSP_0ELNSO_7ScaleInE0ELSQ_0EEEEEENS4_6LayoutINS5_IJSB_SB_SB_EEENS5_IJNSA_ILi0EEESV_SV_EEEEENS5_IJNS4_10UnderscoreESY_SY_EEEEENS4_23SM90_TMA_LOAD_MULTICASTENS4_14ComposedLayoutINS4_7SwizzleILi2ELi4ELi3EEENS4_18smem_ptr_flag_bitsILi16EEENST_INS5_IJSC_SH_EEENS5_IJSH_SB_EEEEEEEvNS4_8identityENS4_13SM90_TMA_LOADES1A_vS1B_EENS_8epilogue10collective18CollectiveEpilogueINS1E_23Sm100TmaWarpSpecializedILi4ELi2ELi32ELb1ELb0EEEJSI_NS5_IJNST_ISF_SB_EES1J_EEESJ_SK_SJ_SK_NS1E_6fusion15FusionCallbacksIS1I_NS1L_17LinearCombinationISJ_fSJ_fLNS_15FloatRoundStyleE2EEESI_S1K_JEEENS4_5SM1004TMEM4LOAD26SM100_TMEM_LOAD_16dp256b8xES1C_NS12_INS13_ILi3ELi4ELi3EEES16_NST_INS5_IJSC_SF_EEENS5_IJSF_SB_EEEEEEENS4_17SM75_U32x4_LDSM_NENS4_14SM90_TMA_STOREES1Z_NS4_17SM90_U32x4_STSM_NENS4_39AutoVectorizingCopyWithAssumedAlignmentILi128EEEEEEvvEEEEvNT_6ParamsE)
        /*0038*/ 	.word	0x00000000


	//----- nvinfo : EIATTR_MIN_STACK_SIZE
	.align		4
.L_27:
        /*003c*/ 	.byte	0x04, 0x12
        /*003e*/ 	.short	(.L_29 - .L_28)
	.align		4
.L_28:
        /*0040*/ 	.word	index@(_ZN7cutlass13device_kernelINS_4gemm6kernel13GemmUniversalIN4cute5tupleIJiiiiEEENS1_10collective13CollectiveMmaINS1_35MainloopSm100TmaUmmaWarpSpecializedILi9ELi2ELi4ENS5_IJNS4_1CILi1EEENSA_ILi8EEESB_EEEEENS5_IJNSA_ILi64EEENSA_ILi256EEENSA_ILi32EEEEEENS_6half_tENS5_IJlSB_lEEESJ_SK_NS4_8TiledMMAINS4_8MMA_AtomIJNS4_20SM100_MMA_F16BF16_SSISJ_SJ_fLi64ELi256ELNS4_4UMMA5MajorE0ELSP_0ELNSO_7ScaleInE0ELSQ_0EEEEEENS4_6LayoutINS5_IJSB_SB_SB_EEENS5_IJNSA_ILi0EEESV_SV_EEEEENS5_IJNS4_10UnderscoreESY_SY_EEEEENS4_23SM90_TMA_LOAD_MULTICASTENS4_14ComposedLayoutINS4_7SwizzleILi2ELi4ELi3EEENS4_18smem_ptr_flag_bitsILi16EEENST_INS5_IJSC_SH_EEENS5_IJSH_SB_EEEEEEEvNS4_8identityENS4_13SM90_TMA_LOADES1A_vS1B_EENS_8epilogue10collective18CollectiveEpilogueINS1E_23Sm100TmaWarpSpecializedILi4ELi2ELi32ELb1ELb0EEEJSI_NS5_IJNST_ISF_SB_EES1J_EEESJ_SK_SJ_SK_NS1E_6fusion15FusionCallbacksIS1I_NS1L_17LinearCombinationISJ_fSJ_fLNS_15FloatRoundStyleE2EEESI_S1K_JEEENS4_5SM1004TMEM4LOAD26SM100_TMEM_LOAD_16dp256b8xES1C_NS12_INS13_ILi3ELi4ELi3EEES16_NST_INS5_IJSC_SF_EEENS5_IJSF_SB_EEEEEEENS4_17SM75_U32x4_LDSM_NENS4_14SM90_TMA_STOREES1Z_NS4_17SM90_U32x4_STSM_NENS4_39AutoVectorizingCopyWithAssumedAlignmentILi128EEEEEEvvEEEEvNT_6ParamsE)
        /*0044*/ 	.word	0x00000000
.L_29:


//--------------------- .nv.compat                --------------------------
	.section	.nv.compat,"",@"SHT_CUDA_COMPAT_INFO"
	.align	4
        /*0000*/ 	.byte	0x02, 0x09, 0x01, 0x00, 0x02, 0x02, 0x02, 0x00, 0x02, 0x05, 0x05, 0x00, 0x03, 0x07, 0x01, 0x01
        /*0010*/ 	.byte	0x02, 0x03, 0x01, 0x00, 0x02, 0x06, 0x01, 0x00, 0x04, 0x0b, 0x08, 0x00, 0x09, 0x00, 0x00, 0x00
        /*0020*/ 	.byte	0x00, 0x00, 0x00, 0x00


//--------------------- .nv.info._ZN7cutlass13device_kernelINS_4gemm6kernel13GemmUniversalIN4cute5tupleIJiiiiEEENS1_10collective13CollectiveMmaINS1_35MainloopSm100TmaUmmaWarpSpecializedILi9ELi2ELi4ENS5_IJNS4_1CILi1EEENSA_ILi8EEESB_EEEEENS5_IJNSA_ILi64EEENSA_ILi256EEENSA_ILi32EEEEEENS_6half_tENS5_IJlSB_lEEESJ_SK_NS4_8TiledMMAINS4_8MMA_AtomIJNS4_20SM100_MMA_F16BF16_SSISJ_SJ_fLi64ELi256ELNS4_4UMMA5MajorE0ELSP_0ELNSO_7ScaleInE0ELSQ_0EEEEEENS4_6LayoutINS5_IJSB_SB_SB_EEENS5_IJNSA_ILi0EEESV_SV_EEEEENS5_IJNS4_10UnderscoreESY_SY_EEEEENS4_23SM90_TMA_LOAD_MULTICASTENS4_14ComposedLayoutINS4_7SwizzleILi2ELi4ELi3EEENS4_18smem_ptr_flag_bitsILi16EEENST_INS5_IJSC_SH_EEENS5_IJSH_SB_EEEEEEEvNS4_8identityENS4_13SM90_TMA_LOADES1A_vS1B_EENS_8epilogue10collective18CollectiveEpilogueINS1E_23Sm100TmaWarpSpecializedILi4ELi2ELi32ELb1ELb0EEEJSI_NS5_IJNST_ISF_SB_EES1J_EEESJ_SK_SJ_SK_NS1E_6fusion15FusionCallbacksIS1I_NS1L_17LinearCombinationISJ_fSJ_fLNS_15FloatRoundStyleE2EEESI_S1K_JEEENS4_5SM1004TMEM4LOAD26SM100_TMEM_LOAD_16dp256b8xES1C_NS12_INS13_ILi3ELi4ELi3EEES16_NST_INS5_IJSC_SF_EEENS5_IJSF_SB_EEEEEEENS4_17SM75_U32x4_LDSM_NENS4_14SM90_TMA_STOREES1Z_NS4_17SM90_U32x4_STSM_NENS4_39AutoVectorizingCopyWithAssumedAlignmentILi128EEEEEEvvEEEEvNT_6ParamsE --------------------------
	.section	.nv.info._ZN7cutlass13device_kernelINS_4gemm6kernel13GemmUniversalIN4cute5tupleIJiiiiEEENS1_10collective13CollectiveMmaINS1_35MainloopSm100TmaUmmaWarpSpecializedILi9ELi2ELi4ENS5_IJNS4_1CILi1EEENSA_ILi8EEESB_EEEEENS5_IJNSA_ILi64EEENSA_ILi256EEENSA_ILi32EEEEEENS_6half_tENS5_IJlSB_lEEESJ_SK_NS4_8TiledMMAINS4_8MMA_AtomIJNS4_20SM100_MMA_F16BF16_SSISJ_SJ_fLi64ELi256ELNS4_4UMMA5MajorE0ELSP_0ELNSO_7ScaleInE0ELSQ_0EEEEEENS4_6LayoutINS5_IJSB_SB_SB_EEENS5_IJNSA_ILi0EEESV_SV_EEEEENS5_IJNS4_10UnderscoreESY_SY_EEEEENS4_23SM90_TMA_LOAD_MULTICASTENS4_14ComposedLayoutINS4_7SwizzleILi2ELi4ELi3EEENS4_18smem_ptr_flag_bitsILi16EEENST_INS5_IJSC_SH_EEENS5_IJSH_SB_EEEEEEEvNS4_8identityENS4_13SM90_TMA_LOADES1A_vS1B_EENS_8epilogue10collective18CollectiveEpilogueINS1E_23Sm100TmaWarpSpecializedILi4ELi2ELi32ELb1ELb0EEEJSI_NS5_IJNST_ISF_SB_EES1J_EEESJ_SK_SJ_SK_NS1E_6fusion15FusionCallbacksIS1I_NS1L_17LinearCombinationISJ_fSJ_fLNS_15FloatRoundStyleE2EEESI_S1K_JEEENS4_5SM1004TMEM4LOAD26SM100_TMEM_LOAD_16dp256b8xES1C_NS12_INS13_ILi3ELi4ELi3EEES16_NST_INS5_IJSC_SF_EEENS5_IJSF_SB_EEEEEEENS4_17SM75_U32x4_LDSM_NENS4_14SM90_TMA_STOREES1Z_NS4_17SM90_U32x4_STSM_NENS4_39AutoVectorizingCopyWithAssumedAlignmentILi128EEEEEEvvEEEEvNT_6ParamsE,"",@"SHT_CUDA_INFO"
	.sectionflags	@""
	.align	4


	//----- nvinfo : EIATTR_CUDA_API_VERSION
	.align		4
        /*0000*/ 	.byte	0x04, 0x37
        /*0002*/ 	.short	(.L_31 - .L_30)
.L_30:
        /*0004*/ 	.word	0x00000082


	//----- nvinfo : EIATTR_KPARAM_INFO
	.align		4
.L_31:
        /*0008*/ 	.byte	0x04, 0x17
        /*000a*/ 	.short	(.L_33 - .L_32)
.L_32:
        /*000c*/ 	.word	0x00000000
        /*0010*/ 	.short	0x0000
        /*0012*/ 	.short	0x0000
        /*0014*/ 	.byte	0x00, 0xf0, 0x01, 0x20


	//----- nvinfo : EIATTR_AT_ENTRY_FRAGMENTS
	.align		4
.L_33:
        /*0018*/ 	.byte	0x04, 0x4f
        /*001a*/ 	.short	(.L_35 - .L_34)


	//   ....[0]....
.L_34:
        /*001c*/ 	.word	0x00000006


	//----- nvinfo : EIATTR_RESERVED_SMEM_USED
	.align		4
.L_35:
        /*0020*/ 	.byte	0x01, 0x41
	.zero		2


	//----- nvinfo : EIATTR_SPARSE_MMA_MASK
	.align		4
        /*0024*/ 	.byte	0x03, 0x50
        /*0026*/ 	.short	0x0000


	//----- nvinfo : EIATTR_TCGEN05_1CTA_USED
	.align		4
        /*0028*/ 	.byte	0x01, 0x51
	.zero		2


	//----- nvinfo : EIATTR_MAXREG_COUNT
	.align		4
        /*002c*/ 	.byte	0x03, 0x1b
        /*002e*/ 	.short	0x00ff


	//----- nvinfo : EIATTR_NUM_BARRIERS
	.align		4
        /*0030*/ 	.byte	0x02, 0x4c
        /*0032*/ 	.byte	0x07
	.zero		1


	//----- nvinfo : EIATTR_EXTERNS
	.align		4
        /*0034*/ 	.byte	0x04, 0x0f
        /*0036*/ 	.short	(.L_37 - .L_36)


	//   ....[0]....
	.align		4
.L_36:
        /*0038*/ 	.word	index@(__assertfail)


	//----- nvinfo : EIATTR_MERCURY_ISA_VERSION
	.align		4
.L_37:
        /*003c*/ 	.byte	0x03, 0x5f
        /*003e*/ 	.short	0x0101


	//----- nvinfo : EIATTR_INT_WARP_WIDE_INSTR_OFFSETS
	.align		4
        /*0040*/ 	.byte	0x04, 0x31
        /*0042*/ 	.short	(.L_39 - .L_38)


	//   ....[0]....
.L_38:
        /*0044*/ 	.word	0x00004150


	//   ....[1]....
        /*0048*/ 	.word	0x00004170


	//   ....[2]....
        /*004c*/ 	.word	0x000041a0


	//   ....[3]....
        /*0050*/ 	.word	0x00004d20


	//   ....[4]....
        /*0054*/ 	.word	0x00004d90


	//   ....[5]....
        /*0058*/ 	.word	0x00004e60


	//   ....[6]....
        /*005c*/ 	.word	0x00004ee0


	//   ....[7]....
        /*0060*/ 	.word	0x00004fd0


	//   ....[8]....
        /*0064*/ 	.word	0x00005050


	//   ....[9]....
        /*0068*/ 	.word	0x00005130


	//   ....[10]....
        /*006c*/ 	.word	0x000051e0


	//----- nvinfo : EIATTR_COOP_GROUP_MASK_REGIDS
	.align		4
.L_39:
        /*0070*/ 	.byte	0x04, 0x29
        /*0072*/ 	.short	(.L_41 - .L_40)


	//   ....[0]....
.L_40:
        /*0074*/ 	.word	0xffffffff


	//   ....[1]....
        /*0078*/ 	.word	0xffffffff


	//   ....[2]....
        /*007c*/ 	.word	0xffffffff


	//   ....[3]....
        /*0080*/ 	.word	0xffffffff


	//   ....[4]....
        /*0084*/ 	.word	0xffffffff


	//   ....[5]....
        /*0088*/ 	.word	0xffffffff


	//   ....[6]....
        /*008c*/ 	.word	0xffffffff


	//   ....[7]....
        /*0090*/ 	.word	0xffffffff


	//   ....[8]....
        /*0094*/ 	.word	0xffffffff


	//   ....[9]....
        /*0098*/ 	.word	0xffffffff


	//   ....[10]....
        /*009c*/ 	.word	0xffffffff


	//   ....[11]....
        /*00a0*/ 	.word	0xffffffff


	//   ....[12]....
        /*00a4*/ 	.word	0xffffffff


	//   ....[13]....
        /*00a8*/ 	.word	0xffffffff


	//----- nvinfo : EIATTR_COOP_GROUP_INSTR_OFFSETS
	.align		4
.L_41:
        /*00ac*/ 	.byte	0x04, 0x28
        /*00ae*/ 	.short	(.L_43 - .L_42)


	//   ....[0]....
.L_42:
        /*00b0*/ 	.word	0x00000080


	//   ....[1]....
        /*00b4*/ 	.word	0x000004f0


	//   ....[2]....
        /*00b8*/ 	.word	0x00000770


	//   ....[3]....
        /*00bc*/ 	.word	0x00000910


	//   ....[4]....
        /*00c0*/ 	.word	0x00000a10


	//   ....[5]....
        /*00c4*/ 	.word	0x00000b80


	//   ....[6]....
        /*00c8*/ 	.word	0x00000d20


	//   ....[7]....
        /*00cc*/ 	.word	0x00000ed0


	//   ....[8]....
        /*00d0*/ 	.word	0x00002260


	//   ....[9]....
        /*00d4*/ 	.word	0x00003420


	//   ....[10]....
        /*00d8*/ 	.word	0x00003630


	//   ....[11]....
        /*00dc*/ 	.word	0x00003660


	//   ....[12]....
        /*00e0*/ 	.word	0x00004030


	//   ....[13]....
        /*00e4*/ 	.word	0x00004260


	//----- nvinfo : EIATTR_VRC_CTA_INIT_COUNT
	.align		4
.L_43:
        /*00e8*/ 	.byte	0x02, 0x4a
        /*00ea*/ 	.byte	0x80
	.zero		1


	//----- nvinfo : EIATTR_SYSCALL_OFFSETS
	.align		4
        /*00ec*/ 	.byte	0x04, 0x46
        /*00ee*/ 	.short	(.L_45 - .L_44)


	//   ....[0]....
.L_44:
        /*00f0*/ 	.word	0x00005e70


	//   ....[1]....
        /*00f4*/ 	.word	0x00005f60


	//   ....[2]....
        /*00f8*/ 	.word	0x000067d0


	//   ....[3]....
        /*00fc*/ 	.word	0x00007490


	//   ....[4]....
        /*0100*/ 	.word	0x00008100


	//   ....[5]....
        /*0104*/ 	.word	0x00008d60


	//----- nvinfo : EIATTR_MBARRIER_INSTR_OFFSETS
	.align		4
.L_45:
        /*0108*/ 	.byte	0x04, 0x39
        /*010a*/ 	.short	(.L_47 - .L_46)


	//   ....[0]....
.L_46:
        /*010c*/ 	.word	0x00000630
        /*0110*/ 	.word	0x000000ff
        /*0114*/ 	.word	0x00000000
        /*0118*/ 	.short	0x0100
        /*011a*/ 	.byte	0x04
	.zero		1


	//   ....[1]....
        /*011c*/ 	.word	0x00000640
        /*0120*/ 	.word	0x000000ff
        /*0124*/ 	.word	0x00000048
        /*0128*/ 	.short	0x0100
        /*012a*/ 	.byte	0x04
	.zero		1


	//   ....[2]....
        /*012c*/ 	.word	0x00000650
        /*0130*/ 	.word	0x000000ff
        /*0134*/ 	.word	0x00000008
        /*0138*/ 	.short	0x0100
        /*013a*/ 	.byte	0x04
	.zero		1


	//   ....[3]....
        /*013c*/ 	.word	0x00000660
        /*0140*/ 	.word	0x000000ff
        /*0144*/ 	.word	0x00000050
        /*0148*/ 	.short	0x0100
        /*014a*/ 	.byte	0x04
	.zero		1


	//   ....[4]....
        /*014c*/ 	.word	0x00000670
        /*0150*/ 	.word	0x000000ff
        /*0154*/ 	.word	0x00000010
        /*0158*/ 	.short	0x0100
        /*015a*/ 	.byte	0x04
	.zero		1


	//   ....[5]....
        /*015c*/ 	.word	0x00000680
        /*0160*/ 	.word	0x000000ff
        /*0164*/ 	.word	0x00000058
        /*0168*/ 	.short	0x0100
        /*016a*/ 	.byte	0x04
	.zero		1


	//   ....[6]....
        /*016c*/ 	.word	0x00000690
        /*0170*/ 	.word	0x000000ff
        /*0174*/ 	.word	0x00000018
        /*0178*/ 	.short	0x0100
        /*017a*/ 	.byte	0x04
	.zero		1


	//   ....[7]....
        /*017c*/ 	.word	0x000006a0
        /*0180*/ 	.word	0x000000ff
        /*0184*/ 	.word	0x00000060
        /*0188*/ 	.short	0x0100
        /*018a*/ 	.byte	0x04
	.zero		1


	//   ....[8]....
        /*018c*/ 	.word	0x000006b0
        /*0190*/ 	.word	0x000000ff
        /*0194*/ 	.word	0x00000020
        /*0198*/ 	.short	0x0100
        /*019a*/ 	.byte	0x04
	.zero		1


	//   ....[9]....
        /*019c*/ 	.word	0x000006c0
        /*01a0*/ 	.word	0x000000ff
        /*01a4*/ 	.word	0x00000068
        /*01a8*/ 	.short	0x0100
        /*01aa*/ 	.byte	0x04
	.zero		1


	//   ....[10]....
        /*01ac*/ 	.word	0x000006d0
        /*01b0*/ 	.word	0x000000ff
        /*01b4*/ 	.word	0x00000028
        /*01b8*/ 	.short	0x0100
        /*01ba*/ 	.byte	0x04
	.zero		1


	//   ....[11]....
        /*01bc*/ 	.word	0x000006e0
        /*01c0*/ 	.word	0x000000ff
        /*01c4*/ 	.word	0x00000070
        /*01c8*/ 	.short	0x0100
        /*01ca*/ 	.byte	0x04
	.zero		1


	//   ....[12]....
        /*01cc*/ 	.word	0x000006f0
        /*01d0*/ 	.word	0x000000ff
        /*01d4*/ 	.word	0x00000030
        /*01d8*/ 	.short	0x0100
        /*01da*/ 	.byte	0x04
	.zero		1


	//   ....[13]....
        /*01dc*/ 	.word	0x00000700
        /*01e0*/ 	.word	0x000000ff
        /*01e4*/ 	.word	0x00000078
        /*01e8*/ 	.short	0x0100
        /*01ea*/ 	.byte	0x04
	.zero		1


	//   ....[14]....
        /*01ec*/ 	.word	0x00000710
        /*01f0*/ 	.word	0x000000ff
        /*01f4*/ 	.word	0x00000038
        /*01f8*/ 	.short	0x0100
        /*01fa*/ 	.byte	0x04
	.zero		1


	//   ....[15]....
        /*01fc*/ 	.word	0x00000720
        /*0200*/ 	.word	0x000000ff
        /*0204*/ 	.word	0x00000080
        /*0208*/ 	.short	0x0100
        /*020a*/ 	.byte	0x04
	.zero		1


	//   ....[16]....
        /*020c*/ 	.word	0x00000730
        /*0210*/ 	.word	0x000000ff
        /*0214*/ 	.word	0x00000040
        /*0218*/ 	.short	0x0100
        /*021a*/ 	.byte	0x04
	.zero		1


	//   ....[17]....
        /*021c*/ 	.word	0x00000740
        /*0220*/ 	.word	0x000000ff
        /*0224*/ 	.word	0x00000088
        /*0228*/ 	.short	0x0100
        /*022a*/ 	.byte	0x04
	.zero		1


	//   ....[18]....
        /*022c*/ 	.word	0x00000880
        /*0230*/ 	.word	0x000000ff
        /*0234*/ 	.word	0x00000090
        /*0238*/ 	.short	0x0100
        /*023a*/ 	.byte	0x04
	.zero		1


	//   ....[19]....
        /*023c*/ 	.word	0x00000890
        /*0240*/ 	.word	0x000000ff
        /*0244*/ 	.word	0x000000b0
        /*0248*/ 	.short	0x0100
        /*024a*/ 	.byte	0x04
	.zero		1


	//   ....[20]....
        /*024c*/ 	.word	0x000008a0
        /*0250*/ 	.word	0x000000ff
        /*0254*/ 	.word	0x00000098
        /*0258*/ 	.short	0x0100
        /*025a*/ 	.byte	0x04
	.zero		1


	//   ....[21]....
        /*025c*/ 	.word	0x000008b0
        /*0260*/ 	.word	0x000000ff
        /*0264*/ 	.word	0x000000b8
        /*0268*/ 	.short	0x0100
        /*026a*/ 	.byte	0x04
	.zero		1


	//   ....[22]....
        /*026c*/ 	.word	0x000008c0
        /*0270*/ 	.word	0x000000ff
        /*0274*/ 	.word	0x000000a0
        /*0278*/ 	.short	0x0100
        /*027a*/ 	.byte	0x04
	.zero		1


	//   ....[23]....
        /*027c*/ 	.word	0x000008d0
        /*0280*/ 	.word	0x000000ff
        /*0284*/ 	.word	0x000000c0
        /*0288*/ 	.short	0x0100
        /*028a*/ 	.byte	0x04
	.zero		1


	//   ....[24]....
        /*028c*/ 	.word	0x000008e0
        /*0290*/ 	.word	0x000000ff
        /*0294*/ 	.word	0x000000a8
        /*0298*/ 	.short	0x0100
        /*029a*/ 	.byte	0x04
	.zero		1


	//   ....[25]....
        /*029c*/ 	.word	0x000008f0
        /*02a0*/ 	.word	0x000000ff
        /*02a4*/ 	.word	0x000000c8
        /*02a8*/ 	.short	0x0100
        /*02aa*/ 	.byte	0x04
	.zero		1


	//   ....[26]....
        /*02ac*/ 	.word	0x000009e0
        /*02b0*/ 	.word	0x000000ff
        /*02b4*/ 	.word	0x000000d0
        /*02b8*/ 	.short	0x0100
        /*02ba*/ 	.byte	0x06
	.zero		1


	//   ....[27]....
        /*02bc*/ 	.word	0x000009f0
        /*02c0*/ 	.word	0x000000ff
        /*02c4*/ 	.word	0x000000d8
        /*02c8*/ 	.short	0x0100
        /*02ca*/ 	.byte	0x06
	.zero		1


	//   ....[28]....
        /*02cc*/ 	.word	0x00000b30
        /*02d0*/ 	.word	0x000000ff
        /*02d4*/ 	.word	0x000000e0
        /*02d8*/ 	.short	0x0100
        /*02da*/ 	.byte	0x06
	.zero		1


	//   ....[29]....
        /*02dc*/ 	.word	0x00000b40
        /*02e0*/ 	.word	0x000000ff
        /*02e4*/ 	.word	0x000000f0
        /*02e8*/ 	.short	0x0100
        /*02ea*/ 	.byte	0x06
	.zero		1


	//   ....[30]....
        /*02ec*/ 	.word	0x00000b50
        /*02f0*/ 	.word	0x000000ff
        /*02f4*/ 	.word	0x000000e8
        /*02f8*/ 	.short	0x0100
        /*02fa*/ 	.byte	0x06
	.zero		1


	//   ....[31]....
        /*02fc*/ 	.word	0x00000b60
        /*0300*/ 	.word	0x000000ff
        /*0304*/ 	.word	0x000000f8
        /*0308*/ 	.short	0x0100
        /*030a*/ 	.byte	0x06
	.zero		1


	//   ....[32]....
        /*030c*/ 	.word	0x00000c90
        /*0310*/ 	.word	0x000000ff
        /*0314*/ 	.word	0x00000100
        /*0318*/ 	.short	0x0100
        /*031a*/ 	.byte	0x04
	.zero		1


	//   ....[33]....
        /*031c*/ 	.word	0x00000ca0
        /*0320*/ 	.word	0x000000ff
        /*0324*/ 	.word	0x00000120
        /*0328*/ 	.short	0x0100
        /*032a*/ 	.byte	0x04
	.zero		1


	//   ....[34]....
        /*032c*/ 	.word	0x00000cb0
        /*0330*/ 	.word	0x000000ff
        /*0334*/ 	.word	0x00000108
        /*0338*/ 	.short	0x0100
        /*033a*/ 	.byte	0x04
	.zero		1


	//   ....[35]....
        /*033c*/ 	.word	0x00000cc0
        /*0340*/ 	.word	0x000000ff
        /*0344*/ 	.word	0x00000128
        /*0348*/ 	.short	0x0100
        /*034a*/ 	.byte	0x04
	.zero		1


	//   ....[36]....
        /*034c*/ 	.word	0x00000cd0
        /*0350*/ 	.word	0x000000ff
        /*0354*/ 	.word	0x00000110
        /*0358*/ 	.short	0x0100
        /*035a*/ 	.byte	0x04
	.zero		1


	//   ....[37]....
        /*035c*/ 	.word	0x00000ce0
        /*0360*/ 	.word	0x000000ff
        /*0364*/ 	.word	0x00000130
        /*0368*/ 	.short	0x0100
        /*036a*/ 	.byte	0x04
	.zero		1


	//   ....[38]....
        /*036c*/ 	.word	0x00000cf0
        /*0370*/ 	.word	0x000000ff
        /*0374*/ 	.word	0x00000118
        /*0378*/ 	.short	0x0100
        /*037a*/ 	.byte	0x04
	.zero		1


	//   ....[39]....
        /*037c*/ 	.word	0x00000d00
        /*0380*/ 	.word	0x000000ff
        /*0384*/ 	.word	0x00000138
        /*0388*/ 	.short	0x0100
        /*038a*/ 	.byte	0x04
	.zero		1


	//   ....[40]....
        /*038c*/ 	.word	0x00000df0
        /*0390*/ 	.word	0x000000ff
        /*0394*/ 	.word	0x00000140
        /*0398*/ 	.short	0x0100
        /*039a*/ 	.byte	0x04
	.zero		1


	//   ....[41]....
        /*039c*/ 	.word	0x00000e00
        /*03a0*/ 	.word	0x000000ff
        /*03a4*/ 	.word	0x00000150
        /*03a8*/ 	.short	0x0100
        /*03aa*/ 	.byte	0x04
	.zero		1


	//   ....[42]....
        /*03ac*/ 	.word	0x00000e10
        /*03b0*/ 	.word	0x000000ff
        /*03b4*/ 	.word	0x00000148
        /*03b8*/ 	.short	0x0100
        /*03ba*/ 	.byte	0x04
	.zero		1


	//   ....[43]....
        /*03bc*/ 	.word	0x00000e20
        /*03c0*/ 	.word	0x000000ff
        /*03c4*/ 	.word	0x00000158
        /*03c8*/ 	.short	0x0100
        /*03ca*/ 	.byte	0x04
	.zero		1


	//   ....[44]....
        /*03cc*/ 	.word	0x00001b00
        /*03d0*/ 	.word	0x00000000
        /*03d4*/ 	.word	0x00000150
        /*03d8*/ 	.short	0x010a
        /*03da*/ 	.byte	0xff
	.zero		1


	//   ....[45]....
        /*03dc*/ 	.word	0x00001b20
        /*03e0*/ 	.word	0x00000000
        /*03e4*/ 	.word	0x00000140
        /*03e8*/ 	.short	0x0101
        /*03ea*/ 	.byte	0xff
	.zero		1


	//   ....[46]....
        /*03ec*/ 	.word	0x00001be0
        /*03f0*/ 	.word	0x000000ff
        /*03f4*/ 	.word	0x00000048
        /*03f8*/ 	.short	0x010a
        /*03fa*/ 	.byte	0x04
	.zero		1


	//   ....[47]....
        /*03fc*/ 	.word	0x00001c60
        /*0400*/ 	.word	0x000000ff
        /*0404*/ 	.word	0x00000048
        /*0408*/ 	.short	0x010a
        /*040a*/ 	.byte	0x21
	.zero		1


	//   ....[48]....
        /*040c*/ 	.word	0x00001df0
        /*0410*/ 	.word	0x000000ff
        /*0414*/ 	.word	0x00000048
        /*0418*/ 	.short	0x010a
        /*041a*/ 	.byte	0x08
	.zero		1


	//   ....[49]....
        /*041c*/ 	.word	0x00001f20
        /*0420*/ 	.word	0x000000ff
        /*0424*/ 	.word	0x000000d8
        /*0428*/ 	.short	0x0101
        /*042a*/ 	.byte	0x07
	.zero		1


	//   ....[50]....
        /*042c*/ 	.word	0x00001f40
        /*0430*/ 	.word	0x000000ff
        /*0434*/ 	.word	0x00000048
        /*0438*/ 	.short	0x010a
        /*043a*/ 	.byte	0x04
	.zero		1


	//   ....[51]....
        /*043c*/ 	.word	0x00001fc0
        /*0440*/ 	.word	0x000000ff
        /*0444*/ 	.word	0x00000048
        /*0448*/ 	.short	0x010a
        /*044a*/ 	.byte	0x11
	.zero		1


	//   ....[52]....
        /*044c*/ 	.word	0x00002150
        /*0450*/ 	.word	0x000000ff
        /*0454*/ 	.word	0x00000048
        /*0458*/ 	.short	0x010a
        /*045a*/ 	.byte	0x06
	.zero		1


	//   ....[53]....
        /*045c*/ 	.word	0x00002290
        /*0460*/ 	.word	0x00000003
        /*0464*/ 	.word	0x000000e0
        /*0468*/ 	.short	0x010a
        /*046a*/ 	.byte	0xff
	.zero		1


	//   ....[54]....
        /*046c*/ 	.word	0x000023e0
        /*0470*/ 	.word	0x00000000
        /*0474*/ 	.word	0x00000000
        /*0478*/ 	.short	0x0101
        /*047a*/ 	.byte	0xff
	.zero		1


	//   ....[55]....
        /*047c*/ 	.word	0x000029a0
        /*0480*/ 	.word	0x000000ff
        /*0484*/ 	.word	0x00000000
        /*0488*/ 	.short	0x010a
        /*048a*/ 	.byte	0x04
	.zero		1


	//   ....[56]....
        /*048c*/ 	.word	0x00002a30
        /*0490*/ 	.word	0x000000ff
        /*0494*/ 	.word	0x00000000
        /*0498*/ 	.short	0x010a
        /*049a*/ 	.byte	0x05
	.zero		1


	//   ....[57]....
        /*049c*/ 	.word	0x00002ac0
        /*04a0*/ 	.word	0x000000ff
        /*04a4*/ 	.word	0x00000000
        /*04a8*/ 	.short	0x010a
        /*04aa*/ 	.byte	0x05
	.zero		1


	//   ....[58]....
        /*04ac*/ 	.word	0x00002b50
        /*04b0*/ 	.word	0x000000ff
        /*04b4*/ 	.word	0x00000000
        /*04b8*/ 	.short	0x010a
        /*04ba*/ 	.byte	0x05
	.zero		1


	//   ....[59]....
        /*04bc*/ 	.word	0x00002be0
        /*04c0*/ 	.word	0x000000ff
        /*04c4*/ 	.word	0x00000000
        /*04c8*/ 	.short	0x010a
        /*04ca*/ 	.byte	0x05
	.zero		1


	//   ....[60]....
        /*04cc*/ 	.word	0x00002c70
        /*04d0*/ 	.word	0x000000ff
        /*04d4*/ 	.word	0x00000000
        /*04d8*/ 	.short	0x010a
        /*04da*/ 	.byte	0x05
	.zero		1


	//   ....[61]....
        /*04dc*/ 	.word	0x00002d00
        /*04e0*/ 	.word	0x000000ff
        /*04e4*/ 	.word	0x00000000
        /*04e8*/ 	.short	0x010a
        /*04ea*/ 	.byte	0x05
	.zero		1


	//   ....[62]....
        /*04ec*/ 	.word	0x00002d90
        /*04f0*/ 	.word	0x000000ff
        /*04f4*/ 	.word	0x00000000
        /*04f8*/ 	.short	0x010a
        /*04fa*/ 	.byte	0x05
	.zero		1


	//   ....[63]....
        /*04fc*/ 	.word	0x00002e30
        /*0500*/ 	.word	0x00000000
        /*0504*/ 	.word	0x00000000
        /*0508*/ 	.short	0x010a
        /*050a*/ 	.byte	0xff
	.zero		1


	//   ....[64]....
        /*050c*/ 	.word	0x00002f70
        /*0510*/ 	.word	0x00000002
        /*0514*/ 	.word	0x00000140
        /*0518*/ 	.short	0x010a
        /*051a*/ 	.byte	0xff
	.zero		1


	//   ....[65]....
        /*051c*/ 	.word	0x00002fd0
        /*0520*/ 	.word	0x00000004
        /*0524*/ 	.word	0x00000000
        /*0528*/ 	.short	0x0101
        /*052a*/ 	.byte	0xff
	.zero		1


	//   ....[66]....
        /*052c*/ 	.word	0x00002ff0
        /*0530*/ 	.word	0x000000ff
        /*0534*/ 	.word	0x000000f0
        /*0538*/ 	.short	0x010a
        /*053a*/ 	.byte	0x04
	.zero		1


	//   ....[67]....
        /*053c*/ 	.word	0x00003110
        /*0540*/ 	.word	0x00000002
        /*0544*/ 	.word	0x000000e0
        /*0548*/ 	.short	0x010a
        /*054a*/ 	.byte	0xff
	.zero		1


	//   ....[68]....
        /*054c*/ 	.word	0x00003220
        /*0550*/ 	.word	0x00000002
        /*0554*/ 	.word	0x00000000
        /*0558*/ 	.short	0x0101
        /*055a*/ 	.byte	0xff
	.zero		1


	//   ....[69]....
        /*055c*/ 	.word	0x000032b0
        /*0560*/ 	.word	0x000000ff
        /*0564*/ 	.word	0x000000f0
        /*0568*/ 	.short	0x0106
        /*056a*/ 	.byte	0x04
	.zero		1


	//   ....[70]....
        /*056c*/ 	.word	0x000032d0
        /*0570*/ 	.word	0x000000ff
        /*0574*/ 	.word	0x000000f0
        /*0578*/ 	.short	0x010a
        /*057a*/ 	.byte	0x04
	.zero		1


	//   ....[71]....
        /*057c*/ 	.word	0x00003360
        /*0580*/ 	.word	0x000000ff
        /*0584*/ 	.word	0x000000f0
        /*0588*/ 	.short	0x0106
        /*058a*/ 	.byte	0x07
	.zero		1


	//   ....[72]....
        /*058c*/ 	.word	0x000033a0
        /*0590*/ 	.word	0x00000000
        /*0594*/ 	.word	0x000000f0
        /*0598*/ 	.short	0x010a
        /*059a*/ 	.byte	0xff
	.zero		1


	//   ....[73]....
        /*059c*/ 	.word	0x000038c0
        /*05a0*/ 	.word	0x00000000
        /*05a4*/ 	.word	0x000000e0
        /*05a8*/ 	.short	0x010a
        /*05aa*/ 	.byte	0xff
	.zero		1


	//   ....[74]....
        /*05ac*/ 	.word	0x000039c0
        /*05b0*/ 	.word	0x00000003
        /*05b4*/ 	.word	0x00000000
        /*05b8*/ 	.short	0x0101
        /*05ba*/ 	.byte	0xff
	.zero		1


	//   ....[75]....
        /*05bc*/ 	.word	0x000039d0
        /*05c0*/ 	.word	0x000000ff
        /*05c4*/ 	.word	0x00000000
        /*05c8*/ 	.short	0x010a
        /*05ca*/ 	.byte	0x04
	.zero		1


	//   ....[76]....
        /*05cc*/ 	.word	0x00003a50
        /*05d0*/ 	.word	0x000000ff
        /*05d4*/ 	.word	0x00000120
        /*05d8*/ 	.short	0x010a
        /*05da*/ 	.byte	0x17
	.zero		1


	//   ....[77]....
        /*05dc*/ 	.word	0x00003b30
        /*05e0*/ 	.word	0x000000ff
        /*05e4*/ 	.word	0x00000000
        /*05e8*/ 	.short	0x010a
        /*05ea*/ 	.byte	0x05
	.zero		1


	//   ....[78]....
        /*05ec*/ 	.word	0x00003c70
        /*05f0*/ 	.word	0x000000ff
        /*05f4*/ 	.word	0x00000000
        /*05f8*/ 	.short	0x010a
        /*05fa*/ 	.byte	0x04
	.zero		1


	//   ....[79]....
        /*05fc*/ 	.word	0x00003e60
        /*0600*/ 	.word	0x000000ff
        /*0604*/ 	.word	0x00000000
        /*0608*/ 	.short	0x010a
        /*060a*/ 	.byte	0x04
	.zero		1


	//   ....[80]....
        /*060c*/ 	.word	0x00003ef0
        /*0610*/ 	.word	0x000000ff
        /*0614*/ 	.word	0x00000000
        /*0618*/ 	.short	0x010a
        /*061a*/ 	.byte	0x05
	.zero		1


	//   ....[81]....
        /*061c*/ 	.word	0x00003f80
        /*0620*/ 	.word	0x000000ff
        /*0624*/ 	.word	0x00000000
        /*0628*/ 	.short	0x010a
        /*062a*/ 	.byte	0x05
	.zero		1


	//   ....[82]....
        /*062c*/ 	.word	0x00004010
        /*0630*/ 	.word	0x000000ff
        /*0634*/ 	.word	0x00000000
        /*0638*/ 	.short	0x010a
        /*063a*/ 	.byte	0x04
	.zero		1


	//   ....[83]....
        /*063c*/ 	.word	0x00004520
        /*0640*/ 	.word	0x0000000c
        /*0644*/ 	.word	0x000000e0
        /*0648*/ 	.short	0x010a
        /*064a*/ 	.byte	0xff
	.zero		1


	//   ....[84]....
        /*064c*/ 	.word	0x00004690
        /*0650*/ 	.word	0x00000000
        /*0654*/ 	.word	0x00000000
        /*0658*/ 	.short	0x0101
        /*065a*/ 	.byte	0xff
	.zero		1


	//   ....[85]....
        /*065c*/ 	.word	0x00004b20
        /*0660*/ 	.word	0x000000ff
        /*0664*/ 	.word	0x000000d8
        /*0668*/ 	.short	0x010a
        /*066a*/ 	.byte	0x15
	.zero		1


	//   ....[86]....
        /*066c*/ 	.word	0x00004ca0
        /*0670*/ 	.word	0x000000ff
        /*0674*/ 	.word	0x000000b0
        /*0678*/ 	.short	0x010a
        /*067a*/ 	.byte	0x15
	.zero		1


	//   ....[87]....
        /*067c*/ 	.word	0x00004e10
        /*0680*/ 	.word	0x000000ff
        /*0684*/ 	.word	0x00000090
        /*0688*/ 	.short	0x010b
        /*068a*/ 	.byte	0x15
	.zero		1


	//   ....[88]....
        /*068c*/ 	.word	0x00004e20
        /*0690*/ 	.word	0x000000ff
        /*0694*/ 	.word	0x00000000
        /*0698*/ 	.short	0x0101
        /*069a*/ 	.byte	0x28
	.zero		1


	//   ....[89]....
        /*069c*/ 	.word	0x00004e30
        /*06a0*/ 	.word	0x000000ff
        /*06a4*/ 	.word	0x000000b8
        /*06a8*/ 	.short	0x010a
        /*06aa*/ 	.byte	0x15
	.zero		1


	//   ....[90]....
        /*06ac*/ 	.word	0x00004f80
        /*06b0*/ 	.word	0x000000ff
        /*06b4*/ 	.word	0x00000098
        /*06b8*/ 	.short	0x010b
        /*06ba*/ 	.byte	0x15
	.zero		1


	//   ....[91]....
        /*06bc*/ 	.word	0x00004f90
        /*06c0*/ 	.word	0x000000ff
        /*06c4*/ 	.word	0x00000000
        /*06c8*/ 	.short	0x0101
        /*06ca*/ 	.byte	0x27
	.zero		1


	//   ....[92]....
        /*06cc*/ 	.word	0x00004fa0
        /*06d0*/ 	.word	0x000000ff
        /*06d4*/ 	.word	0x000000c0
        /*06d8*/ 	.short	0x010a
        /*06da*/ 	.byte	0x15
	.zero		1


	//   ....[93]....
        /*06dc*/ 	.word	0x000050e0
        /*06e0*/ 	.word	0x000000ff
        /*06e4*/ 	.word	0x000000a0
        /*06e8*/ 	.short	0x010b
        /*06ea*/ 	.byte	0x15
	.zero		1


	//   ....[94]....
        /*06ec*/ 	.word	0x000050f0
        /*06f0*/ 	.word	0x000000ff
        /*06f4*/ 	.word	0x00000000
        /*06f8*/ 	.short	0x0101
        /*06fa*/ 	.byte	0x26
	.zero		1


	//   ....[95]....
        /*06fc*/ 	.word	0x00005100
        /*0700*/ 	.word	0x000000ff
        /*0704*/ 	.word	0x000000c8
        /*0708*/ 	.short	0x010a
        /*070a*/ 	.byte	0x15
	.zero		1


	//   ....[96]....
        /*070c*/ 	.word	0x00005300
        /*0710*/ 	.word	0x000000ff
        /*0714*/ 	.word	0x000000a8
        /*0718*/ 	.short	0x010b
        /*071a*/ 	.byte	0x15
	.zero		1


	//   ....[97]....
        /*071c*/ 	.word	0x00005310
        /*0720*/ 	.word	0x000000ff
        /*0724*/ 	.word	0x00000000
        /*0728*/ 	.short	0x0101
        /*072a*/ 	.byte	0x25
	.zero		1


	//   ....[98]....
        /*072c*/ 	.word	0x00005340
        /*0730*/ 	.word	0x000000ff
        /*0734*/ 	.word	0x000000b0
        /*0738*/ 	.short	0x010a
        /*073a*/ 	.byte	0x15
	.zero		1


	//   ....[99]....
        /*073c*/ 	.word	0x00005360
        /*0740*/ 	.word	0x000000ff
        /*0744*/ 	.word	0x000000b8
        /*0748*/ 	.short	0x010a
        /*074a*/ 	.byte	0x15
	.zero		1


	//   ....[100]....
        /*074c*/ 	.word	0x00005380
        /*0750*/ 	.word	0x000000ff
        /*0754*/ 	.word	0x000000c0
        /*0758*/ 	.short	0x010a
        /*075a*/ 	.byte	0x15
	.zero		1


	//   ....[101]....
        /*075c*/ 	.word	0x000053c0
        /*0760*/ 	.word	0x00000000
        /*0764*/ 	.word	0x000000c8
        /*0768*/ 	.short	0x010a
        /*076a*/ 	.byte	0xff
	.zero		1


	//   ....[102]....
        /*076c*/ 	.word	0x00005700
        /*0770*/ 	.word	0x00000003
        /*0774*/ 	.word	0x000000e0
        /*0778*/ 	.short	0x010a
        /*077a*/ 	.byte	0xff
	.zero		1


	//   ....[103]....
        /*077c*/ 	.word	0x00005880
        /*0780*/ 	.word	0x00000000
        /*0784*/ 	.word	0x00000000
        /*0788*/ 	.short	0x0101
        /*078a*/ 	.byte	0xff
	.zero		1


	//   ....[104]....
        /*078c*/ 	.word	0x00006420
        /*0790*/ 	.word	0x000000ff
        /*0794*/ 	.word	0x00000090
        /*0798*/ 	.short	0x010a
        /*079a*/ 	.byte	0x2c
	.zero		1


	//   ....[105]....
        /*079c*/ 	.word	0x00006490
        /*07a0*/ 	.word	0x00000062
        /*07a4*/ 	.word	0x00000100
        /*07a8*/ 	.short	0x010a
        /*07aa*/ 	.byte	0xff
	.zero		1


	//   ....[106]....
        /*07ac*/ 	.word	0x000065b0
        /*07b0*/ 	.word	0x000000ff
        /*07b4*/ 	.word	0x00000090
        /*07b8*/ 	.short	0x010a
        /*07ba*/ 	.byte	0x2c
	.zero		1


	//   ....[107]....
        /*07bc*/ 	.word	0x000066b0
        /*07c0*/ 	.word	0x00000062
        /*07c4*/ 	.word	0x00000100
        /*07c8*/ 	.short	0x010a
        /*07ca*/ 	.byte	0xff
	.zero		1


	//   ....[108]....
        /*07cc*/ 	.word	0x000071b0
        /*07d0*/ 	.word	0x00000000
        /*07d4*/ 	.word	0x00000000
        /*07d8*/ 	.short	0x0101
        /*07da*/ 	.byte	0xff
	.zero		1


	//   ....[109]....
        /*07dc*/ 	.word	0x000071c0
        /*07e0*/ 	.word	0x00000003
        /*07e4*/ 	.word	0x00000090
        /*07e8*/ 	.short	0x010a
        /*07ea*/ 	.byte	0xff
	.zero		1


	//   ....[110]....
        /*07ec*/ 	.word	0x00007290
        /*07f0*/ 	.word	0x00000003
        /*07f4*/ 	.word	0x00000090
        /*07f8*/ 	.short	0x010a
        /*07fa*/ 	.byte	0xff
	.zero		1


	//   ....[111]....
        /*07fc*/ 	.word	0x00007e20
        /*0800*/ 	.word	0x00000066
        /*0804*/ 	.word	0x00000000
        /*0808*/ 	.short	0x0101
        /*080a*/ 	.byte	0xff
	.zero		1


	//   ....[112]....
        /*080c*/ 	.word	0x00007e40
        /*0810*/ 	.word	0x0000003f
        /*0814*/ 	.word	0x00000090
        /*0818*/ 	.short	0x010a
        /*081a*/ 	.byte	0xff
	.zero		1


	//   ....[113]....
        /*081c*/ 	.word	0x00007f00
        /*0820*/ 	.word	0x0000003f
        /*0824*/ 	.word	0x00000090
        /*0828*/ 	.short	0x010a
        /*082a*/ 	.byte	0xff
	.zero		1


	//   ....[114]....
        /*082c*/ 	.word	0x00008a80
        /*0830*/ 	.word	0x00000066
        /*0834*/ 	.word	0x00000000
        /*0838*/ 	.short	0x0101
        /*083a*/ 	.byte	0xff
	.zero		1


	//   ....[115]....
        /*083c*/ 	.word	0x00008aa0
        /*0840*/ 	.word	0x0000006c
        /*0844*/ 	.word	0x00000090
        /*0848*/ 	.short	0x010a
        /*084a*/ 	.byte	0xff
	.zero		1


	//   ....[116]....
        /*084c*/ 	.word	0x00008b60
        /*0850*/ 	.word	0x0000006c
        /*0854*/ 	.word	0x00000090
        /*0858*/ 	.short	0x010a
        /*085a*/ 	.byte	0xff
	.zero		1


	//   ....[117]....
        /*085c*/ 	.word	0x00008fa0
        /*0860*/ 	.word	0x000000ff
        /*0864*/ 	.word	0x00000000
        /*0868*/ 	.short	0x0101
        /*086a*/ 	.byte	0x04
	.zero		1


	//   ....[118]....
        /*086c*/ 	.word	0x00009750
        /*0870*/ 	.word	0x00000002
        /*0874*/ 	.word	0x00000000
        /*0878*/ 	.short	0x0101
        /*087a*/ 	.byte	0xff
	.zero		1


	//   ....[119]....
        /*087c*/ 	.word	0x00009a00
        /*0880*/ 	.word	0x000000ff
        /*0884*/ 	.word	0x00000000
        /*0888*/ 	.short	0x0101
        /*088a*/ 	.byte	0x04
	.zero		1


	//   ....[120]....
        /*088c*/ 	.word	0x00009a20
        /*0890*/ 	.word	0x00000000
        /*0894*/ 	.word	0x00000150
        /*0898*/ 	.short	0x010a
        /*089a*/ 	.byte	0xff
	.zero		1


	//   ....[121]....
        /*089c*/ 	.word	0x00009a80
        /*08a0*/ 	.word	0x00000000
        /*08a4*/ 	.word	0x00000048
        /*08a8*/ 	.short	0x010a
        /*08aa*/ 	.byte	0xff
	.zero		1


	//   ....[122]....
        /*08ac*/ 	.word	0x00009ae0
        /*08b0*/ 	.word	0x00000000
        /*08b4*/ 	.word	0x00000048
        /*08b8*/ 	.short	0x010a
        /*08ba*/ 	.byte	0xff
	.zero		1


	//   ....[123]....
        /*08bc*/ 	.word	0x00009b30
        /*08c0*/ 	.word	0x00000003
        /*08c4*/ 	.word	0x000000e0
        /*08c8*/ 	.short	0x010a
        /*08ca*/ 	.byte	0xff
	.zero		1


	//   ....[124]....
        /*08cc*/ 	.word	0x00009b90
        /*08d0*/ 	.word	0x00000000
        /*08d4*/ 	.word	0x00000000
        /*08d8*/ 	.short	0x010a
        /*08da*/ 	.byte	0xff
	.zero		1


	//   ....[125]....
        /*08dc*/ 	.word	0x00009bf0
        /*08e0*/ 	.word	0x00000000
        /*08e4*/ 	.word	0x00000000
        /*08e8*/ 	.short	0x010a
        /*08ea*/ 	.byte	0xff
	.zero		1


	//   ....[126]....
        /*08ec*/ 	.word	0x00009c50
        /*08f0*/ 	.word	0x00000000
        /*08f4*/ 	.word	0x00000000
        /*08f8*/ 	.short	0x010a
        /*08fa*/ 	.byte	0xff
	.zero		1


	//   ....[127]....
        /*08fc*/ 	.word	0x00009cb0
        /*0900*/ 	.word	0x00000000
        /*0904*/ 	.word	0x00000000
        /*0908*/ 	.short	0x010a
        /*090a*/ 	.byte	0xff
	.zero		1


	//   ....[128]....
        /*090c*/ 	.word	0x00009d10
        /*0910*/ 	.word	0x00000000
        /*0914*/ 	.word	0x00000000
        /*0918*/ 	.short	0x010a
        /*091a*/ 	.byte	0xff
	.zero		1


	//   ....[129]....
        /*091c*/ 	.word	0x00009d70
        /*0920*/ 	.word	0x00000000
        /*0924*/ 	.word	0x00000000
        /*0928*/ 	.short	0x010a
        /*092a*/ 	.byte	0xff
	.zero		1


	//   ....[130]....
        /*092c*/ 	.word	0x00009dd0
        /*0930*/ 	.word	0x00000000
        /*0934*/ 	.word	0x00000000
        /*0938*/ 	.short	0x010a
        /*093a*/ 	.byte	0xff
	.zero		1


	//   ....[131]....
        /*093c*/ 	.word	0x00009e30
        /*0940*/ 	.word	0x00000000
        /*0944*/ 	.word	0x00000000
        /*0948*/ 	.short	0x010a
        /*094a*/ 	.byte	0xff
	.zero		1


	//   ....[132]....
        /*094c*/ 	.word	0x00009e80
        /*0950*/ 	.word	0x00000002
        /*0954*/ 	.word	0x00000140
        /*0958*/ 	.short	0x010a
        /*095a*/ 	.byte	0xff
	.zero		1


	//   ....[133]....
        /*095c*/ 	.word	0x00009ee0
        /*0960*/ 	.word	0x00000002
        /*0964*/ 	.word	0x000000f0
        /*0968*/ 	.short	0x010a
        /*096a*/ 	.byte	0xff
	.zero		1


	//   ....[134]....
        /*096c*/ 	.word	0x00009f30
        /*0970*/ 	.word	0x00000002
        /*0974*/ 	.word	0x000000e0
        /*0978*/ 	.short	0x010a
        /*097a*/ 	.byte	0xff
	.zero		1


	//   ....[135]....
        /*097c*/ 	.word	0x00009f90
        /*0980*/ 	.word	0x00000000
        /*0984*/ 	.word	0x000000f0
        /*0988*/ 	.short	0x010a
        /*098a*/ 	.byte	0xff
	.zero		1


	//   ....[136]....
        /*098c*/ 	.word	0x00009fe0
        /*0990*/ 	.word	0x00000000
        /*0994*/ 	.word	0x000000e0
        /*0998*/ 	.short	0x010a
        /*099a*/ 	.byte	0xff
	.zero		1


	//   ....[137]....
        /*099c*/ 	.word	0x0000a040
        /*09a0*/ 	.word	0x00000003
        /*09a4*/ 	.word	0x00000120
        /*09a8*/ 	.short	0x010a
        /*09aa*/ 	.byte	0xff
	.zero		1


	//   ....[138]....
        /*09ac*/ 	.word	0x0000a0a0
        /*09b0*/ 	.word	0x00000000
        /*09b4*/ 	.word	0x00000000
        /*09b8*/ 	.short	0x010a
        /*09ba*/ 	.byte	0xff
	.zero		1


	//   ....[139]....
        /*09bc*/ 	.word	0x0000a100
        /*09c0*/ 	.word	0x00000000
        /*09c4*/ 	.word	0x00000000
        /*09c8*/ 	.short	0x010a
        /*09ca*/ 	.byte	0xff
	.zero		1


	//   ....[140]....
        /*09cc*/ 	.word	0x0000a160
        /*09d0*/ 	.word	0x00000000
        /*09d4*/ 	.word	0x00000000
        /*09d8*/ 	.short	0x010a
        /*09da*/ 	.byte	0xff
	.zero		1


	//   ....[141]....
        /*09dc*/ 	.word	0x0000a1c0
        /*09e0*/ 	.word	0x00000000
        /*09e4*/ 	.word	0x00000000
        /*09e8*/ 	.short	0x010a
        /*09ea*/ 	.byte	0xff
	.zero		1


	//   ....[142]....
        /*09ec*/ 	.word	0x0000a220
        /*09f0*/ 	.word	0x00000000
        /*09f4*/ 	.word	0x00000000
        /*09f8*/ 	.short	0x010a
        /*09fa*/ 	.byte	0xff
	.zero		1


	//   ....[143]....
        /*09fc*/ 	.word	0x0000a270
        /*0a00*/ 	.word	0x0000000c
        /*0a04*/ 	.word	0x000000e0
        /*0a08*/ 	.short	0x010a
        /*0a0a*/ 	.byte	0xff
	.zero		1


	//   ....[144]....
        /*0a0c*/ 	.word	0x0000a2d0
        /*0a10*/ 	.word	0x00000000
        /*0a14*/ 	.word	0x000000d8
        /*0a18*/ 	.short	0x010a
        /*0a1a*/ 	.byte	0xff
	.zero		1


	//   ....[145]....
        /*0a1c*/ 	.word	0x0000a330
        /*0a20*/ 	.word	0x00000000
        /*0a24*/ 	.word	0x000000b0
        /*0a28*/ 	.short	0x010a
        /*0a2a*/ 	.byte	0xff
	.zero		1


	//   ....[146]....
        /*0a2c*/ 	.word	0x0000a390
        /*0a30*/ 	.word	0x00000000
        /*0a34*/ 	.word	0x000000b8
        /*0a38*/ 	.short	0x010a
        /*0a3a*/ 	.byte	0xff
	.zero		1


	//   ....[147]....
        /*0a3c*/ 	.word	0x0000a3f0
        /*0a40*/ 	.word	0x00000000
        /*0a44*/ 	.word	0x000000c0
        /*0a48*/ 	.short	0x010a
        /*0a4a*/ 	.byte	0xff
	.zero		1


	//   ....[148]....
        /*0a4c*/ 	.word	0x0000a450
        /*0a50*/ 	.word	0x00000000
        /*0a54*/ 	.word	0x000000c8
        /*0a58*/ 	.short	0x010a
        /*0a5a*/ 	.byte	0xff
	.zero		1


	//   ....[149]....
        /*0a5c*/ 	.word	0x0000a4b0
        /*0a60*/ 	.word	0x00000000
        /*0a64*/ 	.word	0x000000b0
        /*0a68*/ 	.short	0x010a
        /*0a6a*/ 	.byte	0xff
	.zero		1


	//   ....[150]....
        /*0a6c*/ 	.word	0x0000a510
        /*0a70*/ 	.word	0x00000000
        /*0a74*/ 	.word	0x000000b8
        /*0a78*/ 	.short	0x010a
        /*0a7a*/ 	.byte	0xff
	.zero		1


	//   ....[151]....
        /*0a7c*/ 	.word	0x0000a570
        /*0a80*/ 	.word	0x00000000
        /*0a84*/ 	.word	0x000000c0
        /*0a88*/ 	.short	0x010a
        /*0a8a*/ 	.byte	0xff
	.zero		1


	//   ....[152]....
        /*0a8c*/ 	.word	0x0000a5c0
        /*0a90*/ 	.word	0x00000003
        /*0a94*/ 	.word	0x000000e0
        /*0a98*/ 	.short	0x010a
        /*0a9a*/ 	.byte	0xff
	.zero		1


	//   ....[153]....
        /*0a9c*/ 	.word	0x0000a620
        /*0aa0*/ 	.word	0x00000000
        /*0aa4*/ 	.word	0x00000090
        /*0aa8*/ 	.short	0x010a
        /*0aaa*/ 	.byte	0xff
	.zero		1


	//   ....[154]....
        /*0aac*/ 	.word	0x0000a670
        /*0ab0*/ 	.word	0x00000062
        /*0ab4*/ 	.word	0x00000100
        /*0ab8*/ 	.short	0x010a
        /*0aba*/ 	.byte	0xff
	.zero		1


	//   ....[155]....
        /*0abc*/ 	.word	0x0000a6c0
        /*0ac0*/ 	.word	0x00000003
        /*0ac4*/ 	.word	0x00000090
        /*0ac8*/ 	.short	0x010a
        /*0aca*/ 	.byte	0xff
	.zero		1


	//   ....[156]....
        /*0acc*/ 	.word	0x0000a710
        /*0ad0*/ 	.word	0x0000003f
        /*0ad4*/ 	.word	0x00000090
        /*0ad8*/ 	.short	0x010a
        /*0ada*/ 	.byte	0xff
	.zero		1


	//   ....[157]....
        /*0adc*/ 	.word	0x0000a760
        /*0ae0*/ 	.word	0x0000006c
        /*0ae4*/ 	.word	0x00000090
        /*0ae8*/ 	.short	0x010a
        /*0aea*/ 	.byte	0xff
	.zero		1


	//----- nvinfo : EIATTR_NUM_MBARRIERS
	.align		4
.L_47:
        /*0aec*/ 	.byte	0x03, 0x38
        /*0aee*/ 	.short	0x002c


	//----- nvinfo : EIATTR_EXIT_INSTR_OFFSETS
	.align		4
        /*0af0*/ 	.byte	0x04, 0x1c
        /*0af2*/ 	.short	(.L_49 - .L_48)


	//   ....[0]....
.L_48:
        /*0af4*/ 	.word	0x00002e60


	//   ....[1]....
        /*0af8*/ 	.word	0x00003370


	//   ....[2]....
        /*0afc*/ 	.word	0x000033d0


	//   ....[3]....
        /*0b00*/ 	.word	0x00004270


	//   ....[4]....
        /*0b04*/ 	.word	0x000053f0


	//   ....[5]....
        /*0b08*/ 	.word	0x00005430


	//   ....[6]....
        /*0b0c*/ 	.word	0x000098e0


	//   ....[7]....
        /*0b10*/ 	.word	0x00009960


	//   ....[8]....
        /*0b14*/ 	.word	0x00009990


	//   ....[9]....
        /*0b18*/ 	.word	0x00009a10


	//----- nvinfo : EIATTR_MAX_THREADS
	.align		4
.L_49:
        /*0b1c*/ 	.byte	0x04, 0x05
        /*0b1e*/ 	.short	(.L_51 - .L_50)
.L_50:
        /*0b20*/ 	.word	0x00000100
        /*0b24*/ 	.word	0x00000001
        /*0b28*/ 	.word	0x00000001


	//----- nvinfo : EIATTR_CRS_STACK_SIZE
	.align		4
.L_51:
        /*0b2c*/ 	.byte	0x04, 0x1e
        /*0b2e*/ 	.short	(.L_53 - .L_52)
.L_52:
        /*0b30*/ 	.word	0x00000000


	//----- nvinfo : EIATTR_CBANK_PARAM_SIZE
	.align		4
.L_53:
        /*0b34*/ 	.byte	0x03, 0x19
        /*0b36*/ 	.short	0x0800


	//----- nvinfo : EIATTR_PARAM_CBANK
	.align		4
        /*0b38*/ 	.byte	0x04, 0x0a
        /*0b3a*/ 	.short	(.L_55 - .L_54)
	.align		4
.L_54:
        /*0b3c*/ 	.word	index@(.nv.constant0._ZN7cutlass13device_kernelINS_4gemm6kernel13GemmUniversalIN4cute5tupleIJiiiiEEENS1_10collective13CollectiveMmaINS1_35MainloopSm100TmaUmmaWarpSpecializedILi9ELi2ELi4ENS5_IJNS4_1CILi1EEENSA_ILi8EEESB_EEEEENS5_IJNSA_ILi64EEENSA_ILi256EEENSA_ILi32EEEEEENS_6half_tENS5_IJlSB_lEEESJ_SK_NS4_8TiledMMAINS4_8MMA_AtomIJNS4_20SM100_MMA_F16BF16_SSISJ_SJ_fLi64ELi256ELNS4_4UMMA5MajorE0ELSP_0ELNSO_7ScaleInE0ELSQ_0EEEEEENS4_6LayoutINS5_IJSB_SB_SB_EEENS5_IJNSA_ILi0EEESV_SV_EEEEENS5_IJNS4_10UnderscoreESY_SY_EEEEENS4_23SM90_TMA_LOAD_MULTICASTENS4_14ComposedLayoutINS4_7SwizzleILi2ELi4ELi3EEENS4_18smem_ptr_flag_bitsILi16EEENST_INS5_IJSC_SH_EEENS5_IJSH_SB_EEEEEEEvNS4_8identityENS4_13SM90_TMA_LOADES1A_vS1B_EENS_8epilogue10collective18CollectiveEpilogueINS1E_23Sm100TmaWarpSpecializedILi4ELi2ELi32ELb1ELb0EEEJSI_NS5_IJNST_ISF_SB_EES1J_EEESJ_SK_SJ_SK_NS1E_6fusion15FusionCallbacksIS1I_NS1L_17LinearCombinationISJ_fSJ_fLNS_15FloatRoundStyleE2EEESI_S1K_JEEENS4_5SM1004TMEM4LOAD26SM100_TMEM_LOAD_16dp256b8xES1C_NS12_INS13_ILi3ELi4ELi3EEES16_NST_INS5_IJSC_SF_EEENS5_IJSF_SB_EEEEEEENS4_17SM75_U32x4_LDSM_NENS4_14SM90_TMA_STOREES1Z_NS4_17SM90_U32x4_STSM_NENS4_39AutoVectorizingCopyWithAssumedAlignmentILi128EEEEEEvvEEEEvNT_6ParamsE)
        /*0b40*/ 	.short	0x0380
        /*0b42*/ 	.short	0x0800


	//----- nvinfo : EIATTR_SW_WAR
	.align		4
.L_55:
        /*0b44*/ 	.byte	0x04, 0x36
        /*0b46*/ 	.short	(.L_57 - .L_56)
.L_56:
        /*0b48*/ 	.word	0x00000008
.L_57:


//--------------------- .nv.callgraph             --------------------------
	.section	.nv.callgraph,"",@"SHT_CUDA_CALLGRAPH"
	.align	4
	.sectionentsize	8
	.align		4
        /*0000*/ 	.word	0x00000000
	.align		4
        /*0004*/ 	.word	0xffffffff
	.align		4
        /*0008*/ 	.word	index@(_ZN7cutlass13device_kernelINS_4gemm6kernel13GemmUniversalIN4cute5tupleIJiiiiEEENS1_10collective13CollectiveMmaINS1_35MainloopSm100TmaUmmaWarpSpecializedILi9ELi2ELi4ENS5_IJNS4_1CILi1EEENSA_ILi8EEESB_EEEEENS5_IJNSA_ILi64EEENSA_ILi256EEENSA_ILi32EEEEEENS_6half_tENS5_IJlSB_lEEESJ_SK_NS4_8TiledMMAINS4_8MMA_AtomIJNS4_20SM100_MMA_F16BF16_SSISJ_SJ_fLi64ELi256ELNS4_4UMMA5MajorE0ELSP_0ELNSO_7ScaleInE0ELSQ_0EEEEEENS4_6LayoutINS5_IJSB_SB_SB_EEENS5_IJNSA_ILi0EEESV_SV_EEEEENS5_IJNS4_10UnderscoreESY_SY_EEEEENS4_23SM90_TMA_LOAD_MULTICASTENS4_14ComposedLayoutINS4_7SwizzleILi2ELi4ELi3EEENS4_18smem_ptr_flag_bitsILi16EEENST_INS5_IJSC_SH_EEENS5_IJSH_SB_EEEEEEEvNS4_8identityENS4_13SM90_TMA_LOADES1A_vS1B_EENS_8epilogue10collective18CollectiveEpilogueINS1E_23Sm100TmaWarpSpecializedILi4ELi2ELi32ELb1ELb0EEEJSI_NS5_IJNST_ISF_SB_EES1J_EEESJ_SK_SJ_SK_NS1E_6fusion15FusionCallbacksIS1I_NS1L_17LinearCombinationISJ_fSJ_fLNS_15FloatRoundStyleE2EEESI_S1K_JEEENS4_5SM1004TMEM4LOAD26SM100_TMEM_LOAD_16dp256b8xES1C_NS12_INS13_ILi3ELi4ELi3EEES16_NST_INS5_IJSC_SF_EEENS5_IJSF_SB_EEEEEEENS4_17SM75_U32x4_LDSM_NENS4_14SM90_TMA_STOREES1Z_NS4_17SM90_U32x4_STSM_NENS4_39AutoVectorizingCopyWithAssumedAlignmentILi128EEEEEEvvEEEEvNT_6ParamsE)
	.align		4
        /*000c*/ 	.word	index@(__assertfail)
	.align		4
        /*0010*/ 	.word	0x00000000
	.align		4
        /*0014*/ 	.word	0xfffffffe
	.align		4
        /*0018*/ 	.word	0x00000000
	.align		4
        /*001c*/ 	.word	0xfffffffd
	.align		4
        /*0020*/ 	.word	0x00000000
	.align		4
        /*0024*/ 	.word	0xfffffffc


//--------------------- .nv.constant4             --------------------------
	.section	.nv.constant4,"a",@progbits
	.align	8
	.align		8
.nv.constant4:
        /*0000*/ 	.dword	__assertfail
	.align		8
        /*0008*/ 	.dword	__unnamed_1
	.align		8
        /*0010*/ 	.dword	__unnamed_2
	.align		8
        /*0018*/ 	.dword	_ZN40_INTERNAL_a22f4088_4_k_cu_85fd5050_323874cuda3std3__45__cpo5beginE
	.align		8
        /*0020*/ 	.dword	_ZN40_INTERNAL_a22f4088_4_k_cu_85fd5050_323874cuda3std3__45__cpo3endE
	.align		8
        /*0028*/ 	.dword	_ZN40_INTERNAL_a22f4088_4_k_cu_85fd5050_323874cuda3std3__45__cpo6cbeginE
	.align		8
        /*0030*/ 	.dword	_ZN40_INTERNAL_a22f4088_4_k_cu_85fd5050_323874cuda3std3__45__cpo4cendE
	.align		8
        /*0038*/ 	.dword	_ZN40_INTERNAL_a22f4088_4_k_cu_85fd5050_323874cuda3std3__442_GLOBAL__N__a22f4088_4_k_cu_85fd5050_323876ignoreE
	.align		8
        /*0040*/ 	.dword	_ZN40_INTERNAL_a22f4088_4_k_cu_85fd5050_323874cuda3std3__419piecewise_constructE
	.align		8
        /*0048*/ 	.dword	_ZN40_INTERNAL_a22f4088_4_k_cu_85fd5050_323874cuda3std3__48in_placeE
	.align		8
        /*0050*/ 	.dword	_ZN40_INTERNAL_a22f4088_4_k_cu_85fd5050_323874cuda3std6ranges3__45__cpo4swapE
	.align		8
        /*0058*/ 	.dword	_ZN40_INTERNAL_a22f4088_4_k_cu_85fd5050_323874cuda3std6ranges3__45__cpo9iter_moveE
	.align		8
        /*0060*/ 	.dword	_ZN40_INTERNAL_a22f4088_4_k_cu_85fd5050_323874cute7productE
	.align		8
        /*0068*/ 	.dword	_ZN40_INTERNAL_a22f4088_4_k_cu_85fd5050_323874cute1_E
	.align		8
        /*0070*/ 	.dword	$str$25
	.align		8
        /*0078*/ 	.dword	$str$26
	.align		8
        /*0080*/ 	.dword	$str$27
	.align		8
        /*0088*/ 	.dword	$str$28


//--------------------- .text._ZN7cutlass13device_kernelINS_4gemm6kernel13GemmUniversalIN4cute5tupleIJiiiiEEENS1_10collective13CollectiveMmaINS1_35MainloopSm100TmaUmmaWarpSpecializedILi9ELi2ELi4ENS5_IJNS4_1CILi1EEENSA_ILi8EEESB_EEEEENS5_IJNSA_ILi64EEENSA_ILi256EEENSA_ILi32EEEEEENS_6half_tENS5_IJlSB_lEEESJ_SK_NS4_8TiledMMAINS4_8MMA_AtomIJNS4_20SM100_MMA_F16BF16_SSISJ_SJ_fLi64ELi256ELNS4_4UMMA5MajorE0ELSP_0ELNSO_7ScaleInE0ELSQ_0EEEEEENS4_6LayoutINS5_IJSB_SB_SB_EEENS5_IJNSA_ILi0EEESV_SV_EEEEENS5_IJNS4_10UnderscoreESY_SY_EEEEENS4_23SM90_TMA_LOAD_MULTICASTENS4_14ComposedLayoutINS4_7SwizzleILi2ELi4ELi3EEENS4_18smem_ptr_flag_bitsILi16EEENST_INS5_IJSC_SH_EEENS5_IJSH_SB_EEEEEEEvNS4_8identityENS4_13SM90_TMA_LOADES1A_vS1B_EENS_8epilogue10collective18CollectiveEpilogueINS1E_23Sm100TmaWarpSpecializedILi4ELi2ELi32ELb1ELb0EEEJSI_NS5_IJNST_ISF_SB_EES1J_EEESJ_SK_SJ_SK_NS1E_6fusion15FusionCallbacksIS1I_NS1L_17LinearCombinationISJ_fSJ_fLNS_15FloatRoundStyleE2EEESI_S1K_JEEENS4_5SM1004TMEM4LOAD26SM100_TMEM_LOAD_16dp256b8xES1C_NS12_INS13_ILi3ELi4ELi3EEES16_NST_INS5_IJSC_SF_EEENS5_IJSF_SB_EEEEEEENS4_17SM75_U32x4_LDSM_NENS4_14SM90_TMA_STOREES1Z_NS4_17SM90_U32x4_STSM_NENS4_39AutoVectorizingCopyWithAssumedAlignmentILi128EEEEEEvvEEEEvNT_6ParamsE --------------------------
	.section	.text._ZN7cutlass13device_kernelINS_4gemm6kernel13GemmUniversalIN4cute5tupleIJiiiiEEENS1_10collective13CollectiveMmaINS1_35MainloopSm100TmaUmmaWarpSpecializedILi9ELi2ELi4ENS5_IJNS4_1CILi1EEENSA_ILi8EEESB_EEEEENS5_IJNSA_ILi64EEENSA_ILi256EEENSA_ILi32EEEEEENS_6half_tENS5_IJlSB_lEEESJ_SK_NS4_8TiledMMAINS4_8MMA_AtomIJNS4_20SM100_MMA_F16BF16_SSISJ_SJ_fLi64ELi256ELNS4_4UMMA5MajorE0ELSP_0ELNSO_7ScaleInE0ELSQ_0EEEEEENS4_6LayoutINS5_IJSB_SB_SB_EEENS5_IJNSA_ILi0EEESV_SV_EEEEENS5_IJNS4_10UnderscoreESY_SY_EEEEENS4_23SM90_TMA_LOAD_MULTICASTENS4_14ComposedLayoutINS4_7SwizzleILi2ELi4ELi3EEENS4_18smem_ptr_flag_bitsILi16EEENST_INS5_IJSC_SH_EEENS5_IJSH_SB_EEEEEEEvNS4_8identityENS4_13SM90_TMA_LOADES1A_vS1B_EENS_8epilogue10collective18CollectiveEpilogueINS1E_23Sm100TmaWarpSpecializedILi4ELi2ELi32ELb1ELb0EEEJSI_NS5_IJNST_ISF_SB_EES1J_EEESJ_SK_SJ_SK_NS1E_6fusion15FusionCallbacksIS1I_NS1L_17LinearCombinationISJ_fSJ_fLNS_15FloatRoundStyleE2EEESI_S1K_JEEENS4_5SM1004TMEM4LOAD26SM100_TMEM_LOAD_16dp256b8xES1C_NS12_INS13_ILi3ELi4ELi3EEES16_NST_INS5_IJSC_SF_EEENS5_IJSF_SB_EEEEEEENS4_17SM75_U32x4_LDSM_NENS4_14SM90_TMA_STOREES1Z_NS4_17SM90_U32x4_STSM_NENS4_39AutoVectorizingCopyWithAssumedAlignmentILi128EEEEEEvvEEEEvNT_6ParamsE,"ax",@progbits
	.align	128
.text._ZN7cutlass13device_kernelINS_4gemm6kernel13GemmUniversalIN4cute5tupleIJiiiiEEENS1_10collective13CollectiveMmaINS1_35MainloopSm100TmaUmmaWarpSpecializedILi9ELi2ELi4ENS5_IJNS4_1CILi1EEENSA_ILi8EEESB_EEEEENS5_IJNSA_ILi64EEENSA_ILi256EEENSA_ILi32EEEEEENS_6half_tENS5_IJlSB_lEEESJ_SK_NS4_8TiledMMAINS4_8MMA_AtomIJNS4_20SM100_MMA_F16BF16_SSISJ_SJ_fLi64ELi256ELNS4_4UMMA5MajorE0ELSP_0ELNSO_7ScaleInE0ELSQ_0EEEEEENS4_6LayoutINS5_IJSB_SB_SB_EEENS5_IJNSA_ILi0EEESV_SV_EEEEENS5_IJNS4_10UnderscoreESY_SY_EEEEENS4_23SM90_TMA_LOAD_MULTICASTENS4_14ComposedLayoutINS4_7SwizzleILi2ELi4ELi3EEENS4_18smem_ptr_flag_bitsILi16EEENST_INS5_IJSC_SH_EEENS5_IJSH_SB_EEEEEEEvNS4_8identityENS4_13SM90_TMA_LOADES1A_vS1B_EENS_8epilogue10collective18CollectiveEpilogueINS1E_23Sm100TmaWarpSpecializedILi4ELi2ELi32ELb1ELb0EEEJSI_NS5_IJNST_ISF_SB_EES1J_EEESJ_SK_SJ_SK_NS1E_6fusion15FusionCallbacksIS1I_NS1L_17LinearCombinationISJ_fSJ_fLNS_15FloatRoundStyleE2EEESI_S1K_JEEENS4_5SM1004TMEM4LOAD26SM100_TMEM_LOAD_16dp256b8xES1C_NS12_INS13_ILi3ELi4ELi3EEES16_NST_INS5_IJSC_SF_EEENS5_IJSF_SB_EEEEEEENS4_17SM75_U32x4_LDSM_NENS4_14SM90_TMA_STOREES1Z_NS4_17SM90_U32x4_STSM_NENS4_39AutoVectorizingCopyWithAssumedAlignmentILi128EEEEEEvvEEEEvNT_6ParamsE:
        .type           _ZN7cutlass13device_kernelINS_4gemm6kernel13GemmUniversalIN4cute5tupleIJiiiiEEENS1_10collective13CollectiveMmaINS1_35MainloopSm100TmaUmmaWarpSpecializedILi9ELi2ELi4ENS5_IJNS4_1CILi1EEENSA_ILi8EEESB_EEEEENS5_IJNSA_ILi64EEENSA_ILi256EEENSA_ILi32EEEEEENS_6half_tENS5_IJlSB_lEEESJ_SK_NS4_8TiledMMAINS4_8MMA_AtomIJNS4_20SM100_MMA_F16BF16_SSISJ_SJ_fLi64ELi256ELNS4_4UMMA5MajorE0ELSP_0ELNSO_7ScaleInE0ELSQ_0EEEEEENS4_6LayoutINS5_IJSB_SB_SB_EEENS5_IJNSA_ILi0EEESV_SV_EEEEENS5_IJNS4_10UnderscoreESY_SY_EEEEENS4_23SM90_TMA_LOAD_MULTICASTENS4_14ComposedLayoutINS4_7SwizzleILi2ELi4ELi3EEENS4_18smem_ptr_flag_bitsILi16EEENST_INS5_IJSC_SH_EEENS5_IJSH_SB_EEEEEEEvNS4_8identityENS4_13SM90_TMA_LOADES1A_vS1B_EENS_8epilogue10collective18CollectiveEpilogueINS1E_23Sm100TmaWarpSpecializedILi4ELi2ELi32ELb1ELb0EEEJSI_NS5_IJNST_ISF_SB_EES1J_EEESJ_SK_SJ_SK_NS1E_6fusion15FusionCallbacksIS1I_NS1L_17LinearCombinationISJ_fSJ_fLNS_15FloatRoundStyleE2EEESI_S1K_JEEENS4_5SM1004TMEM4LOAD26SM100_TMEM_LOAD_16dp256b8xES1C_NS12_INS13_ILi3ELi4ELi3EEES16_NST_INS5_IJSC_SF_EEENS5_IJSF_SB_EEEEEEENS4_17SM75_U32x4_LDSM_NENS4_14SM90_TMA_STOREES1Z_NS4_17SM90_U32x4_STSM_NENS4_39AutoVectorizingCopyWithAssumedAlignmentILi128EEEEEEvvEEEEvNT_6ParamsE,@function
        .size           _ZN7cutlass13device_kernelINS_4gemm6kernel13GemmUniversalIN4cute5tupleIJiiiiEEENS1_10collective13CollectiveMmaINS1_35MainloopSm100TmaUmmaWarpSpecializedILi9ELi2ELi4ENS5_IJNS4_1CILi1EEENSA_ILi8EEESB_EEEEENS5_IJNSA_ILi64EEENSA_ILi256EEENSA_ILi32EEEEEENS_6half_tENS5_IJlSB_lEEESJ_SK_NS4_8TiledMMAINS4_8MMA_AtomIJNS4_20SM100_MMA_F16BF16_SSISJ_SJ_fLi64ELi256ELNS4_4UMMA5MajorE0ELSP_0ELNSO_7ScaleInE0ELSQ_0EEEEEENS4_6LayoutINS5_IJSB_SB_SB_EEENS5_IJNSA_ILi0EEESV_SV_EEEEENS5_IJNS4_10UnderscoreESY_SY_EEEEENS4_23SM90_TMA_LOAD_MULTICASTENS4_14ComposedLayoutINS4_7SwizzleILi2ELi4ELi3EEENS4_18smem_ptr_flag_bitsILi16EEENST_INS5_IJSC_SH_EEENS5_IJSH_SB_EEEEEEEvNS4_8identityENS4_13SM90_TMA_LOADES1A_vS1B_EENS_8epilogue10collective18CollectiveEpilogueINS1E_23Sm100TmaWarpSpecializedILi4ELi2ELi32ELb1ELb0EEEJSI_NS5_IJNST_ISF_SB_EES1J_EEESJ_SK_SJ_SK_NS1E_6fusion15FusionCallbacksIS1I_NS1L_17LinearCombinationISJ_fSJ_fLNS_15FloatRoundStyleE2EEESI_S1K_JEEENS4_5SM1004TMEM4LOAD26SM100_TMEM_LOAD_16dp256b8xES1C_NS12_INS13_ILi3ELi4ELi3EEES16_NST_INS5_IJSC_SF_EEENS5_IJSF_SB_EEEEEEENS4_17SM75_U32x4_LDSM_NENS4_14SM90_TMA_STOREES1Z_NS4_17SM90_U32x4_STSM_NENS4_39AutoVectorizingCopyWithAssumedAlignmentILi128EEEEEEvvEEEEvNT_6ParamsE,(.L_x_199 - _ZN7cutlass13device_kernelINS_4gemm6kernel13GemmUniversalIN4cute5tupleIJiiiiEEENS1_10collective13CollectiveMmaINS1_35MainloopSm100TmaUmmaWarpSpecializedILi9ELi2ELi4ENS5_IJNS4_1CILi1EEENSA_ILi8EEESB_EEEEENS5_IJNSA_ILi64EEENSA_ILi256EEENSA_ILi32EEEEEENS_6half_tENS5_IJlSB_lEEESJ_SK_NS4_8TiledMMAINS4_8MMA_AtomIJNS4_20SM100_MMA_F16BF16_SSISJ_SJ_fLi64ELi256ELNS4_4UMMA5MajorE0ELSP_0ELNSO_7ScaleInE0ELSQ_0EEEEEENS4_6LayoutINS5_IJSB_SB_SB_EEENS5_IJNSA_ILi0EEESV_SV_EEEEENS5_IJNS4_10UnderscoreESY_SY_EEEEENS4_23SM90_TMA_LOAD_MULTICASTENS4_14ComposedLayoutINS4_7SwizzleILi2ELi4ELi3EEENS4_18smem_ptr_flag_bitsILi16EEENST_INS5_IJSC_SH_EEENS5_IJSH_SB_EEEEEEEvNS4_8identityENS4_13SM90_TMA_LOADES1A_vS1B_EENS_8epilogue10collective18CollectiveEpilogueINS1E_23Sm100TmaWarpSpecializedILi4ELi2ELi32ELb1ELb0EEEJSI_NS5_IJNST_ISF_SB_EES1J_EEESJ_SK_SJ_SK_NS1E_6fusion15FusionCallbacksIS1I_NS1L_17LinearCombinationISJ_fSJ_fLNS_15FloatRoundStyleE2EEESI_S1K_JEEENS4_5SM1004TMEM4LOAD26SM100_TMEM_LOAD_16dp256b8xES1C_NS12_INS13_ILi3ELi4ELi3EEES16_NST_INS5_IJSC_SF_EEENS5_IJSF_SB_EEEEEEENS4_17SM75_U32x4_LDSM_NENS4_14SM90_TMA_STOREES1Z_NS4_17SM90_U32x4_STSM_NENS4_39AutoVectorizingCopyWithAssumedAlignmentILi128EEEEEEvvEEEEvNT_6ParamsE)
        .other          _ZN7cutlass13device_kernelINS_4gemm6kernel13GemmUniversalIN4cute5tupleIJiiiiEEENS1_10collective13CollectiveMmaINS1_35MainloopSm100TmaUmmaWarpSpecializedILi9ELi2ELi4ENS5_IJNS4_1CILi1EEENSA_ILi8EEESB_EEEEENS5_IJNSA_ILi64EEENSA_ILi256EEENSA_ILi32EEEEEENS_6half_tENS5_IJlSB_lEEESJ_SK_NS4_8TiledMMAINS4_8MMA_AtomIJNS4_20SM100_MMA_F16BF16_SSISJ_SJ_fLi64ELi256ELNS4_4UMMA5MajorE0ELSP_0ELNSO_7ScaleInE0ELSQ_0EEEEEENS4_6LayoutINS5_IJSB_SB_SB_EEENS5_IJNSA_ILi0EEESV_SV_EEEEENS5_IJNS4_10UnderscoreESY_SY_EEEEENS4_23SM90_TMA_LOAD_MULTICASTENS4_14ComposedLayoutINS4_7SwizzleILi2ELi4ELi3EEENS4_18smem_ptr_flag_bitsILi16EEENST_INS5_IJSC_SH_EEENS5_IJSH_SB_EEEEEEEvNS4_8identityENS4_13SM90_TMA_LOADES1A_vS1B_EENS_8epilogue10collective18CollectiveEpilogueINS1E_23Sm100TmaWarpSpecializedILi4ELi2ELi32ELb1ELb0EEEJSI_NS5_IJNST_ISF_SB_EES1J_EEESJ_SK_SJ_SK_NS1E_6fusion15FusionCallbacksIS1I_NS1L_17LinearCombinationISJ_fSJ_fLNS_15FloatRoundStyleE2EEESI_S1K_JEEENS4_5SM1004TMEM4LOAD26SM100_TMEM_LOAD_16dp256b8xES1C_NS12_INS13_ILi3ELi4ELi3EEES16_NST_INS5_IJSC_SF_EEENS5_IJSF_SB_EEEEEEENS4_17SM75_U32x4_LDSM_NENS4_14SM90_TMA_STOREES1Z_NS4_17SM90_U32x4_STSM_NENS4_39AutoVectorizingCopyWithAssumedAlignmentILi128EEEEEEvvEEEEvNT_6ParamsE,@"STO_CUDA_ENTRY STV_DEFAULT"
_ZN7cutlass13device_kernelINS_4gemm6kernel13GemmUniversalIN4cute5tupleIJiiiiEEENS1_10collective13CollectiveMmaINS1_35MainloopSm100TmaUmmaWarpSpecializedILi9ELi2ELi4ENS5_IJNS4_1CILi1EEENSA_ILi8EEESB_EEEEENS5_IJNSA_ILi64EEENSA_ILi256EEENSA_ILi32EEEEEENS_6half_tENS5_IJlSB_lEEESJ_SK_NS4_8TiledMMAINS4_8MMA_AtomIJNS4_20SM100_MMA_F16BF16_SSISJ_SJ_fLi64ELi256ELNS4_4UMMA5MajorE0ELSP_0ELNSO_7ScaleInE0ELSQ_0EEEEEENS4_6LayoutINS5_IJSB_SB_SB_EEENS5_IJNSA_ILi0EEESV_SV_EEEEENS5_IJNS4_10UnderscoreESY_SY_EEEEENS4_23SM90_TMA_LOAD_MULTICASTENS4_14ComposedLayoutINS4_7SwizzleILi2ELi4ELi3EEENS4_18smem_ptr_flag_bitsILi16EEENST_INS5_IJSC_SH_EEENS5_IJSH_SB_EEEEEEEvNS4_8identityENS4_13SM90_TMA_LOADES1A_vS1B_EENS_8epilogue10collective18CollectiveEpilogueINS1E_23Sm100TmaWarpSpecializedILi4ELi2ELi32ELb1ELb0EEEJSI_NS5_IJNST_ISF_SB_EES1J_EEESJ_SK_SJ_SK_NS1E_6fusion15FusionCallbacksIS1I_NS1L_17LinearCombinationISJ_fSJ_fLNS_15FloatRoundStyleE2EEESI_S1K_JEEENS4_5SM1004TMEM4LOAD26SM100_TMEM_LOAD_16dp256b8xES1C_NS12_INS13_ILi3ELi4ELi3EEES16_NST_INS5_IJSC_SF_EEENS5_IJSF_SB_EEEEEEENS4_17SM75_U32x4_LDSM_NENS4_14SM90_TMA_STOREES1Z_NS4_17SM90_U32x4_STSM_NENS4_39AutoVectorizingCopyWithAssumedAlignmentILi128EEEEEEvvEEEEvNT_6ParamsE:
[----:B------:R-:W1:Y:S01]  /*0000*/  LDC R1, c[0x0][0x37c] ;  /* 0x0000df00ff017b82 */ /* 0x000e620000000800 */
[----:B------:R-:W2:Y:S01]  /*0010*/  S2R R94, SR_TID.X ;  /* 0x00000000005e7919 */ /* 0x000ea20000002100 */
[----:B------:R-:W3:Y:S01]  /*0020*/  LDCU.64 UR8, c[0x0][0x890] ;  /* 0x00011200ff0877ac */ /* 0x000ee20008000a00 */
[----:B------:R-:W-:Y:S02]  /*0030*/  PRMT R81, RZ, 0x7610, R81 ;  /* 0x00007610ff517816 */ /* 0x000fe40000000051 */
[----:B------:R-:W-:Y:S01]  /*0040*/  ELECT P3, URZ, PT ;  /* 0x0000000000ff782f */ /* 0x000fe20003860000 */
[----:B---3--:R-:W-:-:S04]  /*0050*/  UISETP.NE.U32.AND UP0, UPT, UR8, URZ, UPT ;  /* 0x000000ff0800728c */ /* 0x008fc8000bf05070 */
[----:B------:R-:W-:Y:S01]  /*0060*/  UISETP.NE.AND.EX UP0, UPT, UR9, URZ, UPT, UP0 ;  /* 0x000000ff0900728c */ /* 0x000fe2000bf05300 */
[----:B--2---:R-:W-:-:S05]  /*0070*/  SHF.R.U32.HI R82, RZ, 0x5, R94 ;  /* 0x00000005ff527819 */ /* 0x004fca000001165e */
[----:B------:R-:W2:Y:S02]  /*0080*/  SHFL.IDX PT, R0, R82, RZ, 0x1f ;  /* 0x00001fff52007589 */ /* 0x000ea400000e0000 */
[----:B--2---:R-:W-:Y:S01]  /*0090*/  R2UR UR17, R0 ;  /* 0x00000000001172ca */ /* 0x004fe200000e0000 */
[----:B-1----:R-:W-:-:S14]  /*00a0*/  BRA.U UP0, `(.L_x_0) ;  /* 0x0000000100307547 */ /* 0x002fdc000b800000 */
[----:B------:R-:W1:Y:S02]  /*00b0*/  LDCU.64 UR4, c[0x0][0x888] ;  /* 0x00011100ff0477ac */ /* 0x000e640008000a00 */
[----:B-1----:R-:W-:-:S04]  /*00c0*/  UISETP.NE.U32.AND UP0, UPT, UR4, URZ, UPT ;  /* 0x000000ff0400728c */ /* 0x002fc8000bf05070 */
[----:B------:R-:W-:-:S09]  /*00d0*/  UISETP.NE.AND.EX UP0, UPT, UR5, URZ, UPT, UP0 ;  /* 0x000000ff0500728c */ /* 0x000fd2000bf05300 */
[----:B------:R-:W-:Y:S05]  /*00e0*/  BRA.U !UP0, `(.L_x_1) ;  /* 0x0000000108147547 */ /* 0x000fea000b800000 */
[----:B------:R-:W1:Y:S01]  /*00f0*/  LDC.64 R2, c[0x0][0x888] ;  /* 0x00022200ff027b82 */ /* 0x000e620000000a00 */
[----:B------:R-:W1:Y:S02]  /*0100*/  LDCU.64 UR4, c[0x0][0x358] ;  /* 0x00006b00ff0477ac */ /* 0x000e640008000a00 */
[----:B-1----:R1:W5:Y:S01]  /*0110*/  LDG.E R41, desc[UR4][R2.64] ;  /* 0x0000000402297981 */ /* 0x002362000c1e1900 */
[----:B------:R-:W-:Y:S01]  /*0120*/  HFMA2 R81, -RZ, RZ, 0, 5.9604644775390625e-08 ;  /* 0x00000001ff517431 */ /* 0x000fe200000001ff */
[----:B------:R-:W-:Y:S05]  /*0130*/  BRA `(.L_x_0) ;  /* 0x00000000000c7947 */ /* 0x000fea0003800000 */
.L_x_1:
[----:B------:R-:W1:Y:S01]  /*0140*/  LDCU UR4, c[0x0][0x880] ;  /* 0x00011000ff0477ac */ /* 0x000e620008000800 */
[----:B------:R-:W-:Y:S01]  /*0150*/  HFMA2 R81, -RZ, RZ, 0, 5.9604644775390625e-08 ;  /* 0x00000001ff517431 */ /* 0x000fe200000001ff */
[----:B-1----:R-:W-:-:S07]  /*0160*/  MOV R41, UR4 ;  /* 0x0000000400297c02 */ /* 0x002fce0008000f00 */
.L_x_0:
[----:B------:R-:W2:Y:S02]  /*0170*/  LDCU.64 UR4, c[0x0][0x8b0] ;  /* 0x00011600ff0477ac */ /* 0x000ea40008000a00 */
[----:B--2---:R-:W-:-:S04]  /*0180*/  UISETP.NE.U32.AND UP0, UPT, UR4, URZ, UPT ;  /* 0x000000ff0400728c */ /* 0x004fc8000bf05070 */
[----:B------:R-:W-:-:S09]  /*0190*/  UISETP.NE.AND.EX UP0, UPT, UR5, URZ, UPT, UP0 ;  /* 0x000000ff0500728c */ /* 0x000fd2000bf05300 */
[----:B------:R-:W-:Y:S05]  /*01a0*/  BRA.U UP0, `(.L_x_2) ;  /* 0x0000000100287547 */ /* 0x000fea000b800000 */
[----:B------:R-:W2:Y:S02]  /*01b0*/  LDCU.64 UR4, c[0x0][0x8a8] ;  /* 0x00011500ff0477ac */ /* 0x000ea40008000a00 */
[----:B--2---:R-:W-:-:S04]  /*01c0*/  UISETP.NE.U32.AND UP0, UPT, UR4, URZ, UPT ;  /* 0x000000ff0400728c */ /* 0x004fc8000bf05070 */
[----:B------:R-:W-:-:S09]  /*01d0*/  UISETP.NE.AND.EX UP0, UPT, UR5, URZ, UPT, UP0 ;  /* 0x000000ff0500728c */ /* 0x000fd2000bf05300 */
[----:B------:R-:W-:Y:S05]  /*01e0*/  BRA.U !UP0, `(.L_x_3) ;  /* 0x0000000108107547 */ /* 0x000fea000b800000 */
[----:B------:R-:W2:Y:S01]  /*01f0*/  LDC.64 R38, c[0x0][0x8a8] ;  /* 0x00022a00ff267b82 */ /* 0x000ea20000000a00 */
[----:B------:R-:W2:Y:S02]  /*0200*/  LDCU.64 UR4, c[0x0][0x358] ;  /* 0x00006b00ff0477ac */ /* 0x000ea40008000a00 */
[----:B--2---:R2:W5:Y:S01]  /*0210*/  LDG.E R38, desc[UR4][R38.64] ;  /* 0x0000000426267981 */ /* 0x004562000c1e1900 */
[----:B------:R-:W-:Y:S05]  /*0220*/  BRA `(.L_x_2) ;  /* 0x0000000000087947 */ /* 0x000fea0003800000 */
.L_x_3:
[----:B------:R-:W2:Y:S02]  /*0230*/  LDCU UR4, c[0x0][0x8a0] ;  /* 0x00011400ff0477ac */ /* 0x000ea40008000800 */
[----:B--2---:R-:W-:Y:S02]  /*0240*/  MOV R38, UR4 ;  /* 0x0000000400267c02 */ /* 0x004fe40008000f00 */
.L_x_2:
[----:B------:R-:W-:Y:S01]  /*0250*/  IMAD.U32 R0, RZ, RZ, UR17 ;  /* 0x00000011ff007e24 */ /* 0x000fe2000f8e00ff */
[----:B------:R-:W-:Y:S04]  /*0260*/  BSSY.RECONVERGENT B0, `(.L_x_4) ;  /* 0x000000c000007945 */ /* 0x000fe80003800200 */
[C---:B------:R-:W-:Y:S02]  /*0270*/  ISETP.NE.OR P1, PT, R0.reuse, 0x1, !P3 ;  /* 0x000000010000780c */ /* 0x040fe40005f25670 */
[----:B------:R-:W-:-:S11]  /*0280*/  ISETP.NE.OR P0, PT, R0, 0x3, !P3 ;  /* 0x000000030000780c */ /* 0x000fd60005f05670 */
[----:B------:R-:W-:Y:S05]  /*0290*/  @P1 BRA `(.L_x_5) ;  /* 0x0000000000201947 */ /* 0x000fea0003800000 */
[----:B------:R-:W3:Y:S02]  /*02a0*/  LDCU.64 UR4, c[0x0][0x348] ;  /* 0x00006900ff0477ac */ /* 0x000ee40008000a00 */
[----:B---3--:R-:W-:Y:S02]  /*02b0*/  UIADD3 UR6, UP1, UPT, UR4, 0x80, URZ ;  /* 0x0000008004067890 */ /* 0x008fe4000ff3e0ff */
[----:B------:R-:W-:Y:S02]  /*02c0*/  UIADD3 UR4, UP0, UPT, UR4, 0x180, URZ ;  /* 0x0000018004047890 */ /* 0x000fe4000ff1e0ff */
[----:B------:R-:W-:Y:S02]  /*02d0*/  UIADD3.X UR7, UPT, UPT, URZ, UR5, URZ, UP1, !UPT ;  /* 0x00000005ff077290 */ /* 0x000fe40008ffe4ff */
[----:B------:R-:W-:-:S07]  /*02e0*/  UIADD3.X UR5, UPT, UPT, URZ, UR5, URZ, UP0, !UPT ;  /* 0x00000005ff057290 */ /* 0x000fce00087fe4ff */
[----:B------:R3:W-:Y:S02]  /*02f0*/  UTMACCTL.PF [UR6] ;  /* 0x00000000060079b9 */ /* 0x0007e40008040000 */
[----:B------:R3:W-:Y:S02]  /*0300*/  UTMACCTL.PF [UR4] ;  /* 0x00000000040079b9 */ /* 0x0007e40008040000 */
[----:B---3--:R-:W-:Y:S01]  /*0310*/  NOP ;  /* 0x0000000000007918 */ /* 0x008fe20000000000 */
.L_x_5:
[----:B------:R-:W-:Y:S05]  /*0320*/  BSYNC.RECONVERGENT B0 ;  /* 0x0000000000007941 */ /* 0x000fea0003800200 */
.L_x_4:
[----:B------:R-:W-:Y:S04]  /*0330*/  BSSY.RECONVERGENT B0, `(.L_x_6) ;  /* 0x000000a000007945 */ /* 0x000fe80003800200 */
        /* <DEDUP_REMOVED lines=9> */
.L_x_7:
[----:B------:R-:W-:Y:S05]  /*03d0*/  BSYNC.RECONVERGENT B0 ;  /* 0x0000000000007941 */ /* 0x000fea0003800200 */
.L_x_6:
[----:B------:R-:W3:Y:S01]  /*03e0*/  LDCU.64 UR4, c[0x0][0x888] ;  /* 0x00011100ff0477ac */ /* 0x000ee20008000a00 */
[----:B------:R-:W-:Y:S02]  /*03f0*/  UISETP.EQ.U32.AND UP1, UPT, UR8, URZ, UPT ;  /* 0x000000ff0800728c */ /* 0x000fe4000bf22070 */
[----:B------:R-:W-:Y:S02]  /*0400*/  UPLOP3.LUT UP3, UPT, UPT, UPT, UPT, 0x80, 0x8 ;  /* 0x000000000008789c */ /* 0x000fe40003f6f070 */
[----:B---3--:R-:W-:-:S04]  /*0410*/  UISETP.NE.U32.AND UP0, UPT, UR4, URZ, UPT ;  /* 0x000000ff0400728c */ /* 0x008fc8000bf05070 */
[----:B------:R-:W-:-:S04]  /*0420*/  UISETP.NE.AND.EX UP0, UPT, UR5, URZ, UPT, UP0 ;  /* 0x000000ff0500728c */ /* 0x000fc8000bf05300 */
[----:B------:R-:W-:-:S04]  /*0430*/  UISETP.EQ.OR.EX UP2, UPT, UR9, URZ, !UP0, UP1 ;  /* 0x000000ff0900728c */ /* 0x000fc8000c742710 */
[----:B------:R-:W-:-:S06]  /*0440*/  UP2UR UR4, UPR, URZ, 0x4 ;  /* 0x00000004ff047883 */ /* 0x000fcc0008000000 */
[----:B------:R-:W-:Y:S01]  /*0450*/  MOV R85, UR4 ;  /* 0x0000000400557c02 */ /* 0x000fe20008000f00 */
[----:B------:R-:W-:Y:S06]  /*0460*/  BRA.U !UP2, `(.L_x_8) ;  /* 0x000000010a207547 */ /* 0x000fec000b800000 */
[----:B------:R-:W-:Y:S01]  /*0470*/  UISETP.NE.U32.AND UP1, UPT, UR8, URZ, UPT ;  /* 0x000000ff0800728c */ /* 0x000fe2000bf25070 */
[----:B-----5:R-:W-:Y:S01]  /*0480*/  FSETP.NEU.AND P0, PT, R41, RZ, PT ;  /* 0x000000ff2900720b */ /* 0x020fe20003f0d000 */
[----:B------:R-:W-:Y:S02]  /*0490*/  USEL UR4, URZ, 0xffffffff, UP0 ;  /* 0xffffffffff047887 */ /* 0x000fe40008000000 */
[----:B------:R-:W-:-:S10]  /*04a0*/  UISETP.NE.AND.EX UP1, UPT, UR9, URZ, UPT, UP1 ;  /* 0x000000ff0900728c */ /* 0x000fd4000bf25310 */
[----:B------:R-:W-:Y:S01]  /*04b0*/  VOTEU.ANY UP0, P0 ;  /* 0x0000000000ff7886 */ /* 0x000fe20000000100 */
[----:B------:R-:W-:-:S04]  /*04c0*/  @!UP1 USEL UR4, URZ, 0xffffffff, UP0 ;  /* 0xffffffffff049887 */ /* 0x000fc80008000000 */
[----:B------:R-:W-:-:S04]  /*04d0*/  ULOP3.LUT UR4, UR4, 0x1, URZ, 0xc0, !UPT ;  /* 0x0000000104047892 */ /* 0x000fc8000f8ec0ff */
[----:B------:R-:W-:-:S11]  /*04e0*/  UISETP.NE.U32.AND UP3, UPT, UR4, 0x1, UPT ;  /* 0x000000010400788c */ /* 0x000fd6000bf65070 */
.L_x_8:
[----:B-1----:R-:W1:Y:S01]  /*04f0*/  SHFL.IDX PT, R2, R82, RZ, 0x1f ;  /* 0x00001fff52027589 */ /* 0x002e6200000e0000 */
[----:B------:R-:W-:-:S04]  /*0500*/  UISETP.NE.AND UP0, UPT, UR17, 0x2, UPT ;  /* 0x000000021100788c */ /* 0x000fc8000bf05270 */
[----:B------:R-:W-:Y:S01]  /*0510*/  USEL UR48, URZ, 0x1, UP0 ;  /* 0x00000001ff307887 */ /* 0x000fe20008000000 */
[----:B-1----:R-:W-:-:S13]  /*0520*/  ISETP.NE.AND P0, PT, R2, RZ, PT ;  /* 0x000000ff0200720c */ /* 0x002fda0003f05270 */
[----:B------:R-:W-:Y:S05]  /*0530*/  @P0 BRA `(.L_x_9) ;  /* 0x00000000008c0947 */ /* 0x000fea0003800000 */
[----:B------:R-:W-:Y:S01]  /*0540*/  ELECT P0, URZ, PT ;  /* 0x0000000000ff782f */ /* 0x000fe20003800000 */
[----:B------:R-:W-:-:S12]  /*0550*/  BSSY.RECONVERGENT B0, `(.L_x_9) ;  /* 0x0000021000007945 */ /* 0x000fd80003800200 */
[----:B------:R-:W-:Y:S05]  /*0560*/  @!P0 BRA `(.L_x_10) ;  /* 0x00000000007c8947 */ /* 0x000fea0003800000 */
[----:B------:R-:W1:Y:S01]  /*0570*/  S2UR UR4, SR_CgaCtaId ;  /* 0x00000000000479c3 */ /* 0x000e620000008800 */
[----:B------:R-:W-:Y:S01]  /*0580*/  UMOV UR5, 0x400 ;  /* 0x0000040000057882 */ /* 0x000fe20000000000 */
[----:B------:R-:W-:Y:S01]  /*0590*/  UMOV UR8, 0x1 ;  /* 0x0000000100087882 */ /* 0x000fe20000000000 */
[----:B------:R-:W-:Y:S01]  /*05a0*/  UMOV UR6, 0x8 ;  /* 0x0000000800067882 */ /* 0x000fe20000000000 */
[----:B------:R-:W-:-:S04]  /*05b0*/  UIADD3 UR8, UPT, UPT, -UR8, 0x100000, URZ ;  /* 0x0010000008087890 */ /* 0x000fc8000fffe1ff */
[----:B------:R-:W-:Y:S02]  /*05c0*/  USHF.L.U32 UR9, UR8, 0xb, URZ ;  /* 0x0000000b08097899 */ /* 0x000fe400080006ff */
[----:B------:R-:W-:Y:S02]  /*05d0*/  USHF.L.U32 UR8, UR8, 0x1, URZ ;  /* 0x0000000108087899 */ /* 0x000fe400080006ff */
[----:B------:R-:W-:-:S04]  /*05e0*/  UIADD3 UR6, UPT, UPT, -UR6, 0x100000, URZ ;  /* 0x0010000006067890 */ /* 0x000fc8000fffe1ff */
[----:B------:R-:W-:Y:S02]  /*05f0*/  USHF.L.U32 UR7, UR6, 0xb, URZ ;  /* 0x0000000b06077899 */ /* 0x000fe400080006ff */
[----:B------:R-:W-:Y:S02]  /*0600*/  USHF.L.U32 UR6, UR6, 0x1, URZ ;  /* 0x0000000106067899 */ /* 0x000fe400080006ff */
[----:B-1----:R-:W-:Y:S01]  /*0610*/  ULEA UR4, UR4, UR5, 0x18 ;  /* 0x0000000504047291 */ /* 0x002fe2000f8ec0ff */
[----:B------:R-:W1:Y:S11]  /*0620*/  FENCE.VIEW.ASYNC.S ;  /* 0x00000000000073c6 */ /* 0x000e760000000000 */
[----:B-1----:R1:W3:Y:S01]  /*0630*/  SYNCS.EXCH.64 URZ, [UR4], UR8 ;  /* 0x0000000804ff75b2 */ /* 0x0022e20008000100 */
[----:B------:R1:W4:Y:S01]  /*0640*/  SYNCS.EXCH.64 URZ, [UR4+0x48], UR6 ;  /* 0x0000480604ff75b2 */ /* 0x0003220008000100 */
[----:B------:R1:W1:Y:S01]  /*0650*/  SYNCS.EXCH.64 URZ, [UR4+0x8], UR8 ;  /* 0x0000080804ff75b2 */ /* 0x0002620008000100 */
        /* <DEDUP_REMOVED lines=15> */
[----:B------:R-:W-:Y:S01]  /*0750*/  NOP ;  /* 0x0000000000007918 */ /* 0x000fe20000000000 */
.L_x_10:
[----:B-1----:R-:W-:Y:S05]  /*0760*/  BSYNC.RECONVERGENT B0 ;  /* 0x0000000000007941 */ /* 0x002fea0003800200 */
.L_x_9:
[----:B------:R-:W1:Y:S01]  /*0770*/  SHFL.IDX PT, R2, R82, RZ, 0x1f ;  /* 0x00001fff52027589 */ /* 0x000e6200000e0000 */
[----:B------:R-:W-:Y:S01]  /*0780*/  NOP ;  /* 0x0000000000007918 */ /* 0x000fe20000000000 */
[----:B-1----:R-:W-:-:S13]  /*0790*/  ISETP.NE.AND P0, PT, R2, 0x1, PT ;  /* 0x000000010200780c */ /* 0x002fda0003f05270 */
[----:B------:R-:W-:Y:S05]  /*07a0*/  @P0 BRA `(.L_x_11) ;  /* 0x0000000000580947 */ /* 0x000fea0003800000 */
        /* <DEDUP_REMOVED lines=9> */
[----:B------:R-:W-:Y:S01]  /*0840*/  USHF.L.U32 UR6, UR6, 0x1, URZ ;  /* 0x0000000106067899 */ /* 0x000fe200080006ff */
[----:B------:R-:W-:Y:S01]  /*0850*/  ELECT P0, URZ, PT ;  /* 0x0000000000ff782f */ /* 0x000fe20003800000 */
[----:B-1----:R-:W-:Y:S01]  /*0860*/  ULEA UR4, UR4, UR5, 0x18 ;  /* 0x0000000504047291 */ /* 0x002fe2000f8ec0ff */
[----:B------:R-:W1:Y:S11]  /*0870*/  FENCE.VIEW.ASYNC.S ;  /* 0x00000000000073c6 */ /* 0x000e760000000000 */
[----:B-1----:R1:W1:Y:S01]  /*0880*/  SYNCS.EXCH.64 URZ, [UR4+0x90], UR8 ;  /* 0x0000900804ff75b2 */ /* 0x0022620008000100 */
        /* <DEDUP_REMOVED lines=8> */
.L_x_11:
[----:B------:R-:W2:Y:S01]  /*0910*/  SHFL.IDX PT, R2, R82, RZ, 0x1f ;  /* 0x00001fff52027589 */ /* 0x000ea200000e0000 */
[----:B------:R-:W-:Y:S01]  /*0920*/  NOP ;  /* 0x0000000000007918 */ /* 0x000fe20000000000 */
[----:B--2---:R-:W-:-:S13]  /*0930*/  ISETP.NE.AND P0, PT, R2, 0x3, PT ;  /* 0x000000030200780c */ /* 0x004fda0003f05270 */
[----:B------:R-:W-:Y:S05]  /*0940*/  @P0 BRA `(.L_x_12) ;  /* 0x0000000000300947 */ /* 0x000fea0003800000 */
[----:B-1----:R-:W1:Y:S01]  /*0950*/  S2UR UR4, SR_CgaCtaId ;  /* 0x00000000000479c3 */ /* 0x002e620000008800 */
[----:B------:R-:W-:Y:S01]  /*0960*/  UMOV UR6, 0x400 ;  /* 0x0000040000067882 */ /* 0x000fe20000000000 */
[----:B------:R-:W-:Y:S01]  /*0970*/  UMOV UR5, 0x20 ;  /* 0x0000002000057882 */ /* 0x000fe20000000000 */
[----:B------:R-:W-:Y:S01]  /*0980*/  ELECT P0, URZ, PT ;  /* 0x0000000000ff782f */ /* 0x000fe20003800000 */
[----:B-1----:R-:W-:Y:S02]  /*0990*/  ULEA UR6, UR4, UR6, 0x18 ;  /* 0x0000000604067291 */ /* 0x002fe4000f8ec0ff */
[----:B------:R-:W-:-:S04]  /*09a0*/  UIADD3 UR4, UPT, UPT, -UR5, 0x100000, URZ ;  /* 0x0010000005047890 */ /* 0x000fc8000fffe1ff */
[----:B------:R-:W-:Y:S02]  /*09b0*/  USHF.L.U32 UR5, UR4, 0xb, URZ ;  /* 0x0000000b04057899 */ /* 0x000fe400080006ff */
[----:B------:R-:W-:Y:S01]  /*09c0*/  USHF.L.U32 UR4, UR4, 0x1, URZ ;  /* 0x0000000104047899 */ /* 0x000fe200080006ff */
[----:B------:R-:W1:Y:S11]  /*09d0*/  FENCE.VIEW.ASYNC.S ;  /* 0x00000000000073c6 */ /* 0x000e760000000000 */
[----:B-1----:R2:W1:Y:S01]  /*09e0*/  SYNCS.EXCH.64 URZ, [UR6+0xd0], UR4 ;  /* 0x0000d00406ff75b2 */ /* 0x0024620008000100 */
[----:B------:R2:W1:Y:S02]  /*09f0*/  SYNCS.EXCH.64 URZ, [UR6+0xd8], UR4 ;  /* 0x0000d80406ff75b2 */ /* 0x0004640008000100 */
[----:B--2---:R-:W-:Y:S01]  /*0a00*/  NOP ;  /* 0x0000000000007918 */ /* 0x004fe20000000000 */
.L_x_12:
[----:B------:R-:W2:Y:S01]  /*0a10*/  SHFL.IDX PT, R2, R82, RZ, 0x1f ;  /* 0x00001fff52027589 */ /* 0x000ea200000e0000 */
[----:B------:R-:W-:Y:S01]  /*0a20*/  NOP ;  /* 0x0000000000007918 */ /* 0x000fe20000000000 */
[----:B--2---:R-:W-:-:S13]  /*0a30*/  ISETP.NE.AND P0, PT, R2, 0x4, PT ;  /* 0x000000040200780c */ /* 0x004fda0003f05270 */
[----:B------:R-:W-:Y:S05]  /*0a40*/  @P0 BRA `(.L_x_13) ;  /* 0x00000000004c0947 */ /* 0x000fea0003800000 */
[----:B-1----:R-:W1:Y:S01]  /*0a50*/  S2UR UR6, SR_CgaCtaId ;  /* 0x00000000000679c3 */ /* 0x002e620000008800 */
[----:B------:R-:W-:Y:S01]  /*0a60*/  UMOV UR4, 0x720 ;  /* 0x0000072000047882 */ /* 0x000fe20000000000 */
[----:B------:R-:W-:Y:S01]  /*0a70*/  UMOV UR5, 0x400 ;  /* 0x0000040000057882 */ /* 0x000fe20000000000 */
[----:B------:R-:W-:Y:S01]  /*0a80*/  USEL UR4, UR4, 0x620, UP3 ;  /* 0x0000062004047887 */ /* 0x000fe20009800000 */
[----:B------:R-:W-:Y:S01]  /*0a90*/  UMOV UR8, 0x1 ;  /* 0x0000000100087882 */ /* 0x000fe20000000000 */
[----:B------:R-:W-:Y:S01]  /*0aa0*/  ELECT P0, URZ, PT ;  /* 0x0000000000ff782f */ /* 0x000fe20003800000 */
[----:B------:R-:W-:-:S04]  /*0ab0*/  UIADD3 UR8, UPT, UPT, -UR8, 0x100000, URZ ;  /* 0x0010000008087890 */ /* 0x000fc8000fffe1ff */
[----:B------:R-:W-:Y:S02]  /*0ac0*/  USHF.L.U32 UR9, UR8, 0xb, URZ ;  /* 0x0000000b08097899 */ /* 0x000fe400080006ff */
[----:B------:R-:W-:Y:S02]  /*0ad0*/  USHF.L.U32 UR8, UR8, 0x1, URZ ;  /* 0x0000000108087899 */ /* 0x000fe400080006ff */
[----:B-1----:R-:W-:Y:S02]  /*0ae0*/  ULEA UR6, UR6, UR5, 0x18 ;  /* 0x0000000506067291 */ /* 0x002fe4000f8ec0ff */
[----:B------:R-:W-:-:S04]  /*0af0*/  UIADD3 UR4, UPT, UPT, -UR4, 0x100000, URZ ;  /* 0x0010000004047890 */ /* 0x000fc8000fffe1ff */
[----:B------:R-:W-:Y:S02]  /*0b00*/  USHF.L.U32 UR5, UR4, 0xb, URZ ;  /* 0x0000000b04057899 */ /* 0x000fe400080006ff */
[----:B------:R-:W-:Y:S01]  /*0b10*/  USHF.L.U32 UR4, UR4, 0x1, URZ ;  /* 0x0000000104047899 */ /* 0x000fe200080006ff */
[----:B------:R-:W1:Y:S03]  /*0b20*/  FENCE.VIEW.ASYNC.S ;  /* 0x00000000000073c6 */ /* 0x000e660000000000 */
[----:B-1----:R2:W1:Y:S08]  /*0b30*/  SYNCS.EXCH.64 URZ, [UR6+0xe0], UR8 ;  /* 0x0000e00806ff75b2 */ /* 0x0024700008000100 */
[----:B------:R2:W1:Y:S01]  /*0b40*/  SYNCS.EXCH.64 URZ, [UR6+0xf0], UR4 ;  /* 0x0000f00406ff75b2 */ /* 0x0004620008000100 */
[----:B------:R2:W1:Y:S01]  /*0b50*/  SYNCS.EXCH.64 URZ, [UR6+0xe8], UR8 ;  /* 0x0000e80806ff75b2 */ /* 0x0004620008000100 */
[----:B------:R2:W1:Y:S02]  /*0b60*/  SYNCS.EXCH.64 URZ, [UR6+0xf8], UR4 ;  /* 0x0000f80406ff75b2 */ /* 0x0004640008000100 */
[----:B--2---:R-:W-:Y:S01]  /*0b70*/  NOP ;  /* 0x0000000000007918 */ /* 0x004fe20000000000 */
.L_x_13:
[----:B------:R-:W2:Y:S01]  /*0b80*/  SHFL.IDX PT, R2, R82, RZ, 0x1f ;  /* 0x00001fff52027589 */ /* 0x000ea200000e0000 */
[----:B------:R-:W-:Y:S01]  /*0b90*/  NOP ;  /* 0x0000000000007918 */ /* 0x000fe20000000000 */
[----:B--2---:R-:W-:-:S13]  /*0ba0*/  ISETP.NE.AND P0, PT, R2, 0x5, PT ;  /* 0x000000050200780c */ /* 0x004fda0003f05270 */
[----:B------:R-:W-:Y:S05]  /*0bb0*/  @P0 BRA `(.L_x_14) ;  /* 0x0000000000580947 */ /* 0x000fea0003800000 */
[----:B-1----:R-:W1:Y:S01]  /*0bc0*/  S2UR UR4, SR_CgaCtaId ;  /* 0x00000000000479c3 */ /* 0x002e620000008800 */
        /* <DEDUP_REMOVED lines=19> */
[----:B------:R2:W1:Y:S02]  /*0d00*/  SYNCS.EXCH.64 URZ, [UR4+0x138], UR6 ;  /* 0x0001380604ff75b2 */ /* 0x0004640008000100 */
[----:B--2---:R-:W-:Y:S01]  /*0d10*/  NOP ;  /* 0x0000000000007918 */ /* 0x004fe20000000000 */
.L_x_14:
[----:B------:R-:W2:Y:S01]  /*0d20*/  SHFL.IDX PT, R2, R82, RZ, 0x1f ;  /* 0x00001fff52027589 */ /* 0x000ea200000e0000 */
[----:B------:R-:W-:Y:S01]  /*0d30*/  NOP ;  /* 0x0000000000007918 */ /* 0x000fe20000000000 */
[----:B--2---:R-:W-:-:S13]  /*0d40*/  ISETP.NE.AND P0, PT, R2, 0x3, PT ;  /* 0x000000030200780c */ /* 0x004fda0003f05270 */
[----:B------:R-:W-:Y:S05]  /*0d50*/  @P0 BRA `(.L_x_15) ;  /* 0x0000000000380947 */ /* 0x000fea0003800000 */
[----:B------:R-:W2:Y:S01]  /*0d60*/  S2UR UR5, SR_CgaCtaId ;  /* 0x00000000000579c3 */ /* 0x000ea20000008800 */
[----:B-1----:R-:W-:Y:S01]  /*0d70*/  UMOV UR4, 0x400 ;  /* 0x0000040000047882 */ /* 0x002fe20000000000 */
[----:B------:R-:W-:Y:S01]  /*0d80*/  UMOV UR6, 0x20 ;  /* 0x0000002000067882 */ /* 0x000fe20000000000 */
[----:B------:R-:W-:Y:S01]  /*0d90*/  ELECT P0, URZ, PT ;  /* 0x0000000000ff782f */ /* 0x000fe20003800000 */
[----:B------:R-:W-:-:S04]  /*0da0*/  UIADD3 UR6, UPT, UPT, -UR6, 0x100000, URZ ;  /* 0x0010000006067890 */ /* 0x000fc8000fffe1ff */
[----:B------:R-:W-:Y:S02]  /*0db0*/  USHF.L.U32 UR7, UR6, 0xb, URZ ;  /* 0x0000000b06077899 */ /* 0x000fe400080006ff */
[----:B------:R-:W-:Y:S02]  /*0dc0*/  USHF.L.U32 UR6, UR6, 0x1, URZ ;  /* 0x0000000106067899 */ /* 0x000fe400080006ff */
[----:B--2---:R-:W-:Y:S01]  /*0dd0*/  ULEA UR4, UR5, UR4, 0x18 ;  /* 0x0000000405047291 */ /* 0x004fe2000f8ec0ff */
[----:B------:R-:W1:Y:S11]  /*0de0*/  FENCE.VIEW.ASYNC.S ;  /* 0x00000000000073c6 */ /* 0x000e760000000000 */
[----:B-1----:R2:W1:Y:S01]  /*0df0*/  SYNCS.EXCH.64 URZ, [UR4+0x140], UR6 ;  /* 0x0001400604ff75b2 */ /* 0x0024620008000100 */
[----:B------:R2:W1:Y:S01]  /*0e00*/  SYNCS.EXCH.64 URZ, [UR4+0x150], UR6 ;  /* 0x0001500604ff75b2 */ /* 0x0004620008000100 */
[----:B------:R2:W1:Y:S01]  /*0e10*/  SYNCS.EXCH.64 URZ, [UR4+0x148], UR6 ;  /* 0x0001480604ff75b2 */ /* 0x0004620008000100 */
[----:B------:R2:W1:Y:S02]  /*0e20*/  SYNCS.EXCH.64 URZ, [UR4+0x158], UR6 ;  /* 0x0001580604ff75b2 */ /* 0x0004640008000100 */
[----:B--2---:R-:W-:Y:S01]  /*0e30*/  NOP ;  /* 0x0000000000007918 */ /* 0x004fe20000000000 */
.L_x_15:
[----:B-1----:R-:W1:Y:S01]  /*0e40*/  LDCU UR4, c[0x0][0x36c] ;  /* 0x00006d80ff0477ac */ /* 0x002e620008000800 */
[----:B------:R-:W-:Y:S01]  /*0e50*/  ISETP.NE.OR P3, PT, R0, 0x2, !P3 ;  /* 0x000000020000780c */ /* 0x000fe20005f65670 */
[----:B------:R-:W-:Y:S01]  /*0e60*/  NOP ;  /* 0x0000000000007918 */ /* 0x000fe20000000000 */
[----:B------:R-:W-:Y:S01]  /*0e70*/  LOP3.LUT R0, R94, 0x1f, RZ, 0xc0, !PT ;  /* 0x0000001f5e007812 */ /* 0x000fe200078ec0ff */
[----:B------:R-:W-:Y:S02]  /*0e80*/  UISETP.NE.AND UP4, UPT, UR17, URZ, UPT ;  /* 0x000000ff1100728c */ /* 0x000fe4000bf85270 */
[----:B-1----:R-:W-:-:S09]  /*0e90*/  UISETP.EQ.U32.AND UP5, UPT, UR4, 0x1, UPT ;  /* 0x000000010400788c */ /* 0x002fd2000bfa2070 */
[----:B------:R-:W-:Y:S05]  /*0ea0*/  BRA.U !UP5, `(.L_x_16) ;  /* 0x000000010d087547 */ /* 0x000fea000b800000 */
[----:B---34-:R-:W-:Y:S01]  /*0eb0*/  UCGABAR_ARV ;  /* 0x00000000000079c7 */ /* 0x018fe20008000000 */
[----:B------:R-:W-:Y:S05]  /*0ec0*/  BRA `(.L_x_17) ;  /* 0x0000000000047947 */ /* 0x000fea0003800000 */
.L_x_16:
[----:B---34-:R-:W-:Y:S01]  /*0ed0*/  NOP ;  /* 0x0000000000007918 */ /* 0x018fe20000000000 */
.L_x_17:
[----:B------:R-:W1:Y:S01]  /*0ee0*/  S2UR UR8, SR_CTAID.X ;  /* 0x00000000000879c3 */ /* 0x000e620000002500 */
[----:B------:R-:W-:-:S05]  /*0ef0*/  CS2R.32 R84, SR_CgaSize ;  /* 0x0000000000547805 */ /* 0x000fca0000008a00 */
[----:B------:R-:W-:-:S05]  /*0f00*/  IMAD R84, R84, -0xa0, RZ ;  /* 0xffffff6054547824 */ /* 0x000fca00078e02ff */
[----:B------:R-:W-:-:S14]  /*0f10*/  R2UR UR5, R84 ;  /* 0x00000000540572ca */ /* 0x000fdc00000e0000 */
[----:B------:R-:W2:Y:S01]  /*0f20*/  LDCU UR5, c[0x0][UR5+0x2b0] ;  /* 0x00005600050577ac */ /* 0x000ea20008000800 */
[----:B------:R-:W-:-:S05]  /*0f30*/  CS2R.32 R84, SR_CgaSize ;  /* 0x0000000000547805 */ /* 0x000fca0000008a00 */
[----:B------:R-:W-:-:S05]  /*0f40*/  IMAD R84, R84, -0xa0, RZ ;  /* 0xffffff6054547824 */ /* 0x000fca00078e02ff */
[----:B------:R-:W-:-:S14]  /*0f50*/  R2UR UR4, R84 ;  /* 0x00000000540472ca */ /* 0x000fdc00000e0000 */
[----:B------:R-:W3:Y:S01]  /*0f60*/  LDCU UR4, c[0x0][UR4+0x2b4] ;  /* 0x00005680040477ac */ /* 0x000ee20008000800 */
[----:B------:R-:W4:Y:S01]  /*0f70*/  S2UR UR7, SR_CTAID.Y ;  /* 0x00000000000779c3 */ /* 0x000f220000002600 */
[----:B------:R-:W-:-:S05]  /*0f80*/  CS2R.32 R84, SR_CgaSize ;  /* 0x0000000000547805 */ /* 0x000fca0000008a00 */
[----:B------:R-:W-:-:S05]  /*0f90*/  IMAD R84, R84, -0xa0, RZ ;  /* 0xffffff6054547824 */ /* 0x000fca00078e02ff */
[----:B------:R-:W-:-:S14]  /*0fa0*/  R2UR UR9, R84 ;  /* 0x00000000540972ca */ /* 0x000fdc00000e0000 */
[----:B------:R-:W3:Y:S01]  /*0fb0*/  LDCU UR9, c[0x0][UR9+0x2a0] ;  /* 0x00005400090977ac */ /* 0x000ee20008000800 */
[----:B------:R-:W-:-:S05]  /*0fc0*/  CS2R.32 R84, SR_CgaSize ;  /* 0x0000000000547805 */ /* 0x000fca0000008a00 */
[----:B------:R-:W-:-:S05]  /*0fd0*/  IMAD R84, R84, -0xa0, RZ ;  /* 0xffffff6054547824 */ /* 0x000fca00078e02ff */
[----:B------:R-:W-:-:S14]  /*0fe0*/  R2UR UR10, R84 ;  /* 0x00000000540a72ca */ /* 0x000fdc00000e0000 */
[----:B------:R-:W3:Y:S01]  /*0ff0*/  LDCU UR10, c[0x0][UR10+0x2a4] ;  /* 0x000054800a0a77ac */ /* 0x000ee20008000800 */
[----:B------:R-:W3:Y:S01]  /*1000*/  S2UR UR11, SR_CgaCtaId ;  /* 0x00000000000b79c3 */ /* 0x000ee20000008800 */
[----:B------:R-:W3:Y:S01]  /*1010*/  LDCU UR21, c[0x0][0xb24] ;  /* 0x00016480ff1577ac */ /* 0x000ee20008000800 */
[----:B------:R-:W3:Y:S01]  /*1020*/  LDCU UR42, c[0x0][0xb24] ;  /* 0x00016480ff2a77ac */ /* 0x000ee20008000800 */
[----:B-1----:R-:W-:-:S05]  /*1030*/  I2FP.F32.U32 R3, UR8 ;  /* 0x0000000800037c45 */ /* 0x002fca0008201000 */
[----:B------:R-:W1:Y:S01]  /*1040*/  S2UR UR36, SR_CTAID.Z ;  /* 0x00000000002479c3 */ /* 0x000e620000002700 */
[----:B------:R-:W1:Y:S01]  /*1050*/  LDCU UR27, c[0x0][0xb30] ;  /* 0x00016600ff1b77ac */ /* 0x000e620008000800 */
[----:B--2---:R-:W-:Y:S01]  /*1060*/  FMUL R3, R3, UR5 ;  /* 0x0000000503037c20 */ /* 0x004fe20008400000 */
[----:B------:R-:W-:Y:S01]  /*1070*/  UMOV UR16, UR8 ;  /* 0x0000000800107c82 */ /* 0x000fe20008000000 */
[----:B----4-:R-:W-:Y:S01]  /*1080*/  I2FP.F32.U32 R2, UR7 ;  /* 0x0000000700027c45 */ /* 0x010fe20008201000 */
[----:B------:R-:W-:-:S03]  /*1090*/  UMOV UR20, UR7 ;  /* 0x0000000700147c82 */ /* 0x000fc60008000000 */
[----:B------:R-:W2:Y:S01]  /*10a0*/  F2I.U32.TRUNC.NTZ R3, R3 ;  /* 0x0000000300037305 */ /* 0x000ea2000020f000 */
[----:B---3--:R-:W-:Y:S01]  /*10b0*/  UISETP.GE.AND UP2, UPT, UR21, 0x1, UPT ;  /* 0x000000011500788c */ /* 0x008fe2000bf46270 */
[----:B------:R-:W-:Y:S01]  /*10c0*/  FMUL R2, R2, UR4 ;  /* 0x0000000402027c20 */ /* 0x000fe20008400000 */
[----:B------:R-:W-:-:S05]  /*10d0*/  USHF.L.U32 UR28, UR11, 0x8, URZ ;  /* 0x000000080b1c7899 */ /* 0x000fca00080006ff */
[----:B------:R-:W3:Y:S01]  /*10e0*/  F2I.U32.TRUNC.NTZ R2, R2 ;  /* 0x0000000200027305 */ /* 0x000ee2000020f000 */
[----:B--2---:R-:W-:Y:S02]  /*10f0*/  R2UR UR4, R3 ;  /* 0x00000000030472ca */ /* 0x004fe400000e0000 */
[----:B---3--:R-:W-:Y:S02]  /*1100*/  R2UR UR6, R2 ;  /* 0x00000000020672ca */ /* 0x008fe400000e0000 */
[----:B------:R-:W-:-:S09]  /*1110*/  PRMT R2, RZ, 0x7610, R2 ;  /* 0x00007610ff027816 */ /* 0x000fd20000000002 */
[----:B------:R-:W-:-:S04]  /*1120*/  UIADD3 UR5, UPT, UPT, -UR4, URZ, URZ ;  /* 0x000000ff04057290 */ /* 0x000fc8000fffe1ff */
[----:B------:R-:W-:Y:S02]  /*1130*/  UIMAD UR5, UR9, UR5, UR8 ;  /* 0x00000005090572a4 */ /* 0x000fe4000f8e0208 */
[----:B------:R-:W-:-:S04]  /*1140*/  UIADD3 UR4, UPT, UPT, -UR6, URZ, URZ ;  /* 0x000000ff06047290 */ /* 0x000fc8000fffe1ff */
[----:B------:R-:W-:Y:S01]  /*1150*/  IMAD.U32 R84, RZ, RZ, UR5 ;  /* 0x00000005ff547e24 */ /* 0x000fe2000f8e00ff */
[----:B------:R-:W-:-:S06]  /*1160*/  UIMAD UR4, UR10, UR4, UR7 ;  /* 0x000000040a0472a4 */ /* 0x000fcc000f8e0207 */
[----:B------:R-:W-:Y:S01]  /*1170*/  IMAD.U32 R83, RZ, RZ, UR4 ;  /* 0x00000004ff537e24 */ /* 0x000fe2000f8e00ff */
[----:B-1----:R-:W-:Y:S06]  /*1180*/  BRA.U UP4, `(.L_x_18) ;  /* 0x0000000104807547 */ /* 0x002fec000b800000 */
[----:B------:R-:W-:Y:S02]  /*1190*/  R2UR UR9, R83 ;  /* 0x00000000530972ca */ /* 0x000fe400000e0000 */
[----:B------:R-:W-:-:S11]  /*11a0*/  R2UR UR8, R84 ;  /* 0x00000000540872ca */ /* 0x000fd600000e0000 */
[----:B------:R-:W-:Y:S02]  /*11b0*/  UISETP.NE.AND UP0, UPT, UR9, 0x1, UPT ;  /* 0x000000010900788c */ /* 0x000fe4000bf05270 */
[----:B------:R-:W-:Y:S02]  /*11c0*/  UISETP.NE.AND UP1, UPT, UR9, 0x2, UPT ;  /* 0x000000020900788c */ /* 0x000fe4000bf25270 */
[----:B------:R-:W-:Y:S02]  /*11d0*/  USEL UR5, URZ, 0x2, UP0 ;  /* 0x00000002ff057887 */ /* 0x000fe40008000000 */
[----:B------:R-:W-:Y:S02]  /*11e0*/  UISETP.NE.AND UP0, UPT, UR9, 0x3, UPT ;  /* 0x000000030900788c */ /* 0x000fe4000bf05270 */
[----:B------:R-:W-:Y:S02]  /*11f0*/  USEL UR4, URZ, 0x4, UP1 ;  /* 0x00000004ff047887 */ /* 0x000fe40008800000 */
[----:B------:R-:W-:-:S02]  /*1200*/  UISETP.NE.AND UP1, UPT, UR9, 0x4, UPT ;  /* 0x000000040900788c */ /* 0x000fc4000bf25270 */
[----:B------:R-:W-:Y:S02]  /*1210*/  USEL UR7, URZ, 0x8, UP0 ;  /* 0x00000008ff077887 */ /* 0x000fe40008000000 */
[----:B------:R-:W-:Y:S02]  /*1220*/  UISETP.NE.AND UP0, UPT, UR9, 0x5, UPT ;  /* 0x000000050900788c */ /* 0x000fe4000bf05270 */
[----:B------:R-:W-:Y:S02]  /*1230*/  USEL UR6, URZ, 0x10, UP1 ;  /* 0x00000010ff067887 */ /* 0x000fe40008800000 */
[----:B------:R-:W-:Y:S02]  /*1240*/  UISETP.NE.AND UP1, UPT, UR9, 0x6, UPT ;  /* 0x000000060900788c */ /* 0x000fe4000bf25270 */
[----:B------:R-:W-:Y:S02]  /*1250*/  USEL UR11, URZ, 0x20, UP0 ;  /* 0x00000020ff0b7887 */ /* 0x000fe40008000000 */
[----:B------:R-:W-:-:S02]  /*1260*/  UISETP.NE.AND UP0, UPT, UR9, 0x7, UPT ;  /* 0x000000070900788c */ /* 0x000fc4000bf05270 */
[----:B------:R-:W-:Y:S02]  /*1270*/  USEL UR12, URZ, 0x40, UP1 ;  /* 0x00000040ff0c7887 */ /* 0x000fe40008800000 */
[----:B------:R-:W-:Y:S02]  /*1280*/  UISETP.NE.AND UP1, UPT, UR9, URZ, UPT ;  /* 0x000000ff0900728c */ /* 0x000fe4000bf25270 */
[----:B------:R-:W-:Y:S02]  /*1290*/  USEL UR13, URZ, 0x80, UP0 ;  /* 0x00000080ff0d7887 */ /* 0x000fe40008000000 */
[----:B------:R-:W-:Y:S02]  /*12a0*/  UISETP.NE.AND UP0, UPT, UR8, URZ, UPT ;  /* 0x000000ff0800728c */ /* 0x000fe4000bf05270 */
[----:B------:R-:W-:Y:S02]  /*12b0*/  UISETP.EQ.OR UP1, UPT, UR8, URZ, !UP1 ;  /* 0x000000ff0800728c */ /* 0x000fe4000cf22670 */
[----:B------:R-:W-:-:S02]  /*12c0*/  USEL UR9, UR5, 0x2, UP0 ;  /* 0x0000000205097887 */ /* 0x000fc40008000000 */
[----:B------:R-:W-:Y:S02]  /*12d0*/  USEL UR4, UR4, 0x4, UP0 ;  /* 0x0000000404047887 */ /* 0x000fe40008000000 */
[----:B------:R-:W-:Y:S02]  /*12e0*/  USEL UR5, URZ, 0x1, !UP1 ;  /* 0x00000001ff057887 */ /* 0x000fe4000c800000 */
[----:B------:R-:W-:Y:S02]  /*12f0*/  USEL UR10, UR7, 0x8, UP0 ;  /* 0x00000008070a7887 */ /* 0x000fe40008000000 */
[----:B------:R-:W-:Y:S02]  /*1300*/  USEL UR8, UR6, 0x10, UP0 ;  /* 0x0000001006087887 */ /* 0x000fe40008000000 */
[----:B------:R-:W-:Y:S02]  /*1310*/  UIADD3 UR4, UPT, UPT, UR4, UR9, UR5 ;  /* 0x0000000904047290 */ /* 0x000fe4000fffe005 */
[----:B------:R-:W-:-:S02]  /*1320*/  USEL UR7, UR11, 0x20, UP0 ;  /* 0x000000200b077887 */ /* 0x000fc40008000000 */
[----:B------:R-:W-:Y:S02]  /*1330*/  USEL UR6, UR12, 0x40, UP0 ;  /* 0x000000400c067887 */ /* 0x000fe40008000000 */
[----:B------:R-:W-:Y:S02]  /*1340*/  UIADD3 UR4, UPT, UPT, UR8, UR10, UR4 ;  /* 0x0000000a08047290 */ /* 0x000fe4000fffe004 */
[----:B------:R-:W-:Y:S02]  /*1350*/  USEL UR5, UR13, 0x80, UP0 ;  /* 0x000000800d057887 */ /* 0x000fe40008000000 */
[----:B------:R-:W-:-:S04]  /*1360*/  UIADD3 UR4, UPT, UPT, UR6, UR7, UR4 ;  /* 0x0000000706047290 */ /* 0x000fc8000fffe004 */
[----:B------:R-:W-:-:S06]  /*1370*/  UIADD3 UR4, UPT, UPT, UR4, UR5, URZ ;  /* 0x0000000504047290 */ /* 0x000fcc000fffe0ff */
[----:B------:R-:W-:Y:S02]  /*1380*/  IMAD.U32 R2, RZ, RZ, UR4 ;  /* 0x00000004ff027e24 */ /* 0x000fe4000f8e00ff */
.L_x_18:
[----:B------:R-:W-:Y:S05]  /*1390*/  BRA.U !UP2, `(.L_x_19) ;  /* 0x000000010ad47547 */ /* 0x000fea000b800000 */
[----:B------:R-:W1:Y:S01]  /*13a0*/  LDCU.128 UR12, c[0x0][0xb10] ;  /* 0x00016200ff0c77ac */ /* 0x000e620008000c00 */
[----:B------:R-:W2:Y:S01]  /*13b0*/  LDCU UR6, c[0x0][0x370] ;  /* 0x00006e00ff0677ac */ /* 0x000ea20008000800 */
[----:B------:R-:W3:Y:S01]  /*13c0*/  LDCU UR5, c[0x0][0x374] ;  /* 0x00006e80ff0577ac */ /* 0x000ee20008000800 */
[----:B------:R-:W4:Y:S01]  /*13d0*/  LDCU UR26, c[0x0][0xb0c] ;  /* 0x00016180ff1a77ac */ /* 0x000f220008000800 */
[----:B------:R-:W4:Y:S01]  /*13e0*/  LDCU UR4, c[0x0][0xb20] ;  /* 0x00016400ff0477ac */ /* 0x000f220008000800 */
[----:B------:R-:W4:Y:S01]  /*13f0*/  LDCU.64 UR8, c[0x0][0xb28] ;  /* 0x00016500ff0877ac */ /* 0x000f220008000a00 */
[----:B-1----:R-:W-:Y:S02]  /*1400*/  UISETP.NE.AND UP0, UPT, UR14, 0x1, UPT ;  /* 0x000000010e00788c */ /* 0x002fe4000bf05270 */
[----:B---3--:R-:W-:Y:S02]  /*1410*/  UIMAD.WIDE.U32 UR10, UR5, UR15, URZ ;  /* 0x0000000f050a72a5 */ /* 0x008fe4000f8e00ff */
[----:B--2---:R-:W-:-:S02]  /*1420*/  UIMAD.WIDE.U32 UR22, UR6, UR12, URZ ;  /* 0x0000000c061672a5 */ /* 0x004fc4000f8e00ff */
[----:B----4-:R-:W-:Y:S02]  /*1430*/  UISETP.NE.AND UP1, UPT, UR26, 0x1, UPT ;  /* 0x000000011a00788c */ /* 0x010fe4000bf25270 */
[----:B------:R-:W-:Y:S01]  /*1440*/  UISETP.NE.AND UP2, UPT, UR21, 0x1, UPT ;  /* 0x000000011500788c */ /* 0x000fe2000bf45270 */
[----:B------:R-:W-:Y:S02]  /*1450*/  UMOV UR10, UR11 ;  /* 0x0000000b000a7c82 */ /* 0x000fe40008000000 */
[----:B------:R-:W-:Y:S01]  /*1460*/  UMOV UR22, UR23 ;  /* 0x0000001700167c82 */ /* 0x000fe20008000000 */
[----:B------:R-:W-:Y:S02]  /*1470*/  @UP0 USHF.R.U32.HI UR5, URZ, UR4, UR10 ;  /* 0x00000004ff050299 */ /* 0x000fe4000801160a */
[----:B------:R-:W-:Y:S02]  /*1480*/  UIMAD.WIDE.U32 UR24, UR20, UR15, URZ ;  /* 0x0000000f141872a5 */ /* 0x000fe4000f8e00ff */
[----:B------:R-:W-:-:S02]  /*1490*/  UIMAD.WIDE.U32 UR10, UR5, UR8, URZ ;  /* 0x00000008050a72a5 */ /* 0x000fc4000f8e00ff */
[----:B------:R-:W-:Y:S02]  /*14a0*/  @UP1 USHF.R.U32.HI UR6, URZ, UR13, UR22 ;  /* 0x0000000dff061299 */ /* 0x000fe40008011616 */
[----:B------:R-:W-:Y:S02]  /*14b0*/  UIMAD.WIDE.U32 UR18, UR16, UR12, URZ ;  /* 0x0000000c101272a5 */ /* 0x000fe4000f8e00ff */
[----:B------:R-:W-:Y:S01]  /*14c0*/  UIMAD.WIDE.U32 UR22, UR6, UR8, URZ ;  /* 0x00000008061672a5 */ /* 0x000fe2000f8e00ff */
[----:B------:R-:W-:Y:S01]  /*14d0*/  UMOV UR24, UR25 ;  /* 0x0000001900187c82 */ /* 0x000fe20008000000 */
[----:B------:R-:W-:Y:S01]  /*14e0*/  UMOV UR10, UR11 ;  /* 0x0000000b000a7c82 */ /* 0x000fe20008000000 */
[----:B------:R-:W-:Y:S02]  /*14f0*/  USHF.R.U32.HI UR24, URZ, UR4, UR24 ;  /* 0x00000004ff187299 */ /* 0x000fe40008011618 */
[----:B------:R-:W-:Y:S02]  /*1500*/  @UP2 USHF.R.U32.HI UR5, URZ, UR9, UR10 ;  /* 0x00000009ff052299 */ /* 0x000fe4000801160a */
[----:B------:R-:W-:Y:S01]  /*1510*/  UMOV UR7, UR23 ;  /* 0x0000001700077c82 */ /* 0x000fe20008000000 */
[----:B------:R-:W-:Y:S01]  /*1520*/  UMOV UR18, UR19 ;  /* 0x0000001300127c82 */ /* 0x000fe20008000000 */
[----:B------:R-:W-:-:S02]  /*1530*/  @UP2 USHF.R.U32.HI UR6, URZ, UR9, UR7 ;  /* 0x00000009ff062299 */ /* 0x000fc40008011607 */
[----:B------:R-:W-:Y:S02]  /*1540*/  USHF.R.U32.HI UR18, URZ, UR13, UR18 ;  /* 0x0000000dff127299 */ /* 0x000fe40008011612 */
[----:B------:R-:W-:Y:S02]  /*1550*/  USEL UR4, UR20, UR24, !UP0 ;  /* 0x0000001814047287 */ /* 0x000fe4000c000000 */
[----:B------:R-:W-:Y:S02]  /*1560*/  UIMAD UR7, UR5, UR21, URZ ;  /* 0x00000015050772a4 */ /* 0x000fe4000f8e02ff */
[----:B------:R-:W-:Y:S02]  /*1570*/  USEL UR5, UR16, UR18, !UP1 ;  /* 0x0000001210057287 */ /* 0x000fe4000c800000 */
[----:B------:R-:W-:Y:S02]  /*1580*/  UIMAD UR12, UR6, UR21, URZ ;  /* 0x00000015060c72a4 */ /* 0x000fe4000f8e02ff */
[----:B------:R-:W-:-:S02]  /*1590*/  UISETP.GE.AND UP0, UPT, UR4, UR7, UPT ;  /* 0x000000070400728c */ /* 0x000fc4000bf06270 */
[----:B------:R-:W-:Y:S02]  /*15a0*/  UIMAD.WIDE.U32 UR10, UR4, UR8, URZ ;  /* 0x00000008040a72a5 */ /* 0x000fe4000f8e00ff */
[----:B------:R-:W-:Y:S02]  /*15b0*/  UISETP.GE.OR UP0, UPT, UR5, UR12, UP0 ;  /* 0x0000000c0500728c */ /* 0x000fe40008706670 */
[----:B------:R-:W-:Y:S02]  /*15c0*/  UIMAD.WIDE.U32 UR12, UR5, UR8, URZ ;  /* 0x00000008050c72a5 */ /* 0x000fe4000f8e00ff */
[----:B------:R-:W-:Y:S01]  /*15d0*/  UIADD3 UR10, UPT, UPT, -UR4, URZ, URZ ;  /* 0x000000ff040a7290 */ /* 0x000fe2000fffe1ff */
[----:B------:R-:W-:Y:S01]  /*15e0*/  UMOV UR8, UR11 ;  /* 0x0000000b00087c82 */ /* 0x000fe20008000000 */
[----:B------:R-:W-:Y:S02]  /*15f0*/  UIADD3 UR11, UPT, UPT, -UR5, URZ, URZ ;  /* 0x000000ff050b7290 */ /* 0x000fe4000fffe1ff */
[----:B------:R-:W-:-:S03]  /*1600*/  USHF.R.U32.HI UR8, URZ, UR9, UR8 ;  /* 0x00000009ff087299 */ /* 0x000fc60008011608 */
[----:B------:R-:W-:Y:S01]  /*1610*/  @!UP0 UMOV UR7, UR13 ;  /* 0x0000000d00078c82 */ /* 0x000fe20008000000 */
[----:B------:R-:W-:Y:S02]  /*1620*/  UIMAD UR20, UR14, UR10, UR20 ;  /* 0x0000000a0e1472a4 */ /* 0x000fe4000f8e0214 */
[----:B------:R-:W-:Y:S02]  /*1630*/  USEL UR8, UR4, UR8, !UP2 ;  /* 0x0000000804087287 */ /* 0x000fe4000d000000 */
[----:B------:R-:W-:Y:S02]  /*1640*/  @!UP0 USHF.R.U32.HI UR7, URZ, UR9, UR7 ;  /* 0x00000009ff078299 */ /* 0x000fe40008011607 */
[----:B------:R-:W-:Y:S02]  /*1650*/  UIADD3 UR9, UPT, UPT, -UR8, URZ, URZ ;  /* 0x000000ff08097290 */ /* 0x000fe4000fffe1ff */
[----:B------:R-:W-:Y:S02]  /*1660*/  @!UP0 USEL UR7, UR5, UR7, !UP2 ;  /* 0x0000000705078287 */ /* 0x000fe4000d000000 */
[----:B------:R-:W-:-:S02]  /*1670*/  UIMAD UR9, UR21, UR9, UR4 ;  /* 0x00000009150972a4 */ /* 0x000fc4000f8e0204 */
[----:B------:R-:W-:Y:S02]  /*1680*/  @!UP0 UIADD3 UR8, UPT, UPT, UR8, -UR7, URZ ;  /* 0x8000000708088290 */ /* 0x000fe4000fffe0ff */
[----:B------:R-:W-:Y:S02]  /*1690*/  @!UP0 UIMAD UR6, UR9, UR6, UR7 ;  /* 0x00000006090682a4 */ /* 0x000fe4000f8e0207 */
[----:B------:R-:W-:Y:S02]  /*16a0*/  @!UP0 UIMAD UR4, UR8, UR21, UR5 ;  /* 0x00000015080482a4 */ /* 0x000fe4000f8e0205 */
[----:B------:R-:W-:Y:S02]  /*16b0*/  UIMAD UR16, UR26, UR11, UR16 ;  /* 0x0000000b1a1072a4 */ /* 0x000fe4000f8e0210 */
[----:B------:R-:W-:Y:S01]  /*16c0*/  UIMAD UR20, UR4, UR14, UR20 ;  /* 0x0000000e041472a4 */ /* 0x000fe2000f8e0214 */
[----:B------:R-:W-:Y:S02]  /*16d0*/  @!UP0 UMOV UR5, UR6 ;  /* 0x0000000600058c82 */ /* 0x000fe40008000000 */
[----:B------:R-:W-:-:S12]  /*16e0*/  UIMAD UR16, UR5, UR26, UR16 ;  /* 0x0000001a051072a4 */ /* 0x000fd8000f8e0210 */
.L_x_19:
[----:B------:R-:W-:Y:S02]  /*16f0*/  UISETP.NE.AND UP1, UPT, UR27, 0x1, UPT ;  /* 0x000000011b00788c */ /* 0x000fe4000bf25270 */
[----:B------:R-:W-:Y:S02]  /*1700*/  UISETP.NE.AND UP0, UPT, UR17, 0x2, UPT ;  /* 0x000000021100788c */ /* 0x000fe4000bf05270 */
[----:B------:R-:W-:-:S05]  /*1710*/  ULOP3.LUT UR28, UR28, 0x700, URZ, 0xc0, !UPT ;  /* 0x000007001c1c7892 */ /* 0x000fca000f8ec0ff */
[----:B------:R-:W-:Y:S07]  /*1720*/  BRA.U UP1, `(.L_x_20) ;  /* 0x0000000101447547 */ /* 0x000fee000b800000 */
[----:B------:R-:W1:Y:S01]  /*1730*/  LDCU.128 UR8, c[0x0][0xb10] ;  /* 0x00016200ff0877ac */ /* 0x000e620008000c00 */
[----:B------:R-:W2:Y:S01]  /*1740*/  LDCU UR12, c[0x0][0xb0c] ;  /* 0x00016180ff0c77ac */ /* 0x000ea20008000800 */
[----:B------:R-:W3:Y:S01]  /*1750*/  LDCU UR13, c[0x0][0xb20] ;  /* 0x00016400ff0d77ac */ /* 0x000ee20008000800 */
[----:B-1----:R-:W-:Y:S02]  /*1760*/  UIMAD.WIDE.U32 UR6, UR16, UR8, URZ ;  /* 0x00000008100672a5 */ /* 0x002fe4000f8e00ff */
[----:B------:R-:W-:Y:S02]  /*1770*/  UIMAD.WIDE.U32 UR4, UR20, UR11, URZ ;  /* 0x0000000b140472a5 */ /* 0x000fe4000f8e00ff */
[----:B--2---:R-:W-:Y:S02]  /*1780*/  UISETP.NE.AND UP2, UPT, UR12, 0x1, UPT ;  /* 0x000000010c00788c */ /* 0x004fe4000bf45270 */
[----:B------:R-:W-:Y:S01]  /*1790*/  UISETP.NE.AND UP1, UPT, UR10, 0x1, UPT ;  /* 0x000000010a00788c */ /* 0x000fe2000bf25270 */
[----:B------:R-:W-:-:S02]  /*17a0*/  UMOV UR6, UR7 ;  /* 0x0000000700067c82 */ /* 0x000fc40008000000 */
[----:B------:R-:W-:Y:S01]  /*17b0*/  UMOV UR4, UR5 ;  /* 0x0000000500047c82 */ /* 0x000fe20008000000 */
[----:B------:R-:W-:Y:S02]  /*17c0*/  USHF.R.U32.HI UR6, URZ, UR9, UR6 ;  /* 0x00000009ff067299 */ /* 0x000fe40008011606 */
[----:B---3--:R-:W-:Y:S02]  /*17d0*/  USHF.R.U32.HI UR4, URZ, UR13, UR4 ;  /* 0x0000000dff047299 */ /* 0x008fe40008011604 */
[----:B------:R-:W-:Y:S02]  /*17e0*/  USEL UR5, UR16, UR6, !UP2 ;  /* 0x0000000610057287 */ /* 0x000fe4000d000000 */
[----:B------:R-:W-:-:S04]  /*17f0*/  USEL UR4, UR20, UR4, !UP1 ;  /* 0x0000000414047287 */ /* 0x000fc8000c800000 */
[----:B------:R-:W-:Y:S02]  /*1800*/  UIADD3 UR6, UPT, UPT, UR5, -UR4, URZ ;  /* 0x8000000405067290 */ /* 0x000fe4000fffe0ff */
[----:B------:R-:W-:Y:S02]  /*1810*/  UIADD3 UR4, UPT, UPT, -UR5, UR4, URZ ;  /* 0x0000000405047290 */ /* 0x000fe4000fffe1ff */
[----:B------:R-:W-:Y:S02]  /*1820*/  UIMAD UR20, UR6, UR10, UR20 ;  /* 0x0000000a061472a4 */ /* 0x000fe4000f8e0214 */
[----:B------:R-:W-:-:S12]  /*1830*/  UIMAD UR16, UR4, UR12, UR16 ;  /* 0x0000000c041072a4 */ /* 0x000fd8000f8e0210 */
.L_x_20:
[----:B------:R-:W-:Y:S05]  /*1840*/  BRA.U !UP5, `(.L_x_21) ;  /* 0x000000010d0c7547 */ /* 0x000fea000b800000 */
[----:B------:R-:W-:Y:S01]  /*1850*/  UCGABAR_WAIT ;  /* 0x0000000000007dc7 */ /* 0x000fe20008000000 */
[----:B------:R-:W-:Y:S01]  /*1860*/  CCTL.IVALL ;  /* 0x00000000ff00798f */ /* 0x000fe20002000000 */
[----:B------:R-:W-:Y:S05]  /*1870*/  BRA `(.L_x_22) ;  /* 0x0000000000047947 */ /* 0x000fea0003800000 */
.L_x_21:
[----:B------:R-:W-:Y:S06]  /*1880*/  BAR.SYNC.DEFER_BLOCKING 0x0 ;  /* 0x0000000000007b1d */ /* 0x000fec0000010000 */
.L_x_22:
[----:B------:R-:W-:Y:S05]  /*1890*/  BRA.U UP0, `(.L_x_23) ;  /* 0x0000001500787547 */ /* 0x000fea000b800000 */
[----:B------:R-:W1:Y:S01]  /*18a0*/  LDCU UR6, c[0x0][0x38c] ;  /* 0x00007180ff0677ac */ /* 0x000e620008000800 */
[----:B------:R-:W2:Y:S01]  /*18b0*/  S2UR UR8, SR_CgaCtaId ;  /* 0x00000000000879c3 */ /* 0x000ea20000008800 */
[----:B------:R-:W-:Y:S01]  /*18c0*/  PLOP3.LUT P1, PT, PT, PT, UP3, 0x80, 0x8 ;  /* 0x000000000008781c */ /* 0x000fe20003f2f038 */
[----:B------:R-:W-:Y:S01]  /*18d0*/  IMAD.MOV.U32 R12, RZ, RZ, 0x1 ;  /* 0x00000001ff0c7424 */ /* 0x000fe200078e00ff */
[----:B------:R-:W-:Y:S01]  /*18e0*/  UMOV UR7, 0x400 ;  /* 0x0000040000077882 */ /* 0x000fe20000000000 */
[----:B------:R-:W-:Y:S01]  /*18f0*/  UISETP.NE.AND UP1, UPT, UR17, URZ, UPT ;  /* 0x000000ff1100728c */ /* 0x000fe2000bf25270 */
[----:B------:R-:W-:Y:S02]  /*1900*/  ISETP.EQ.OR P2, PT, R0, RZ, P3 ;  /* 0x000000ff0000720c */ /* 0x000fe40001f42670 */
[----:B------:R-:W-:Y:S02]  /*1910*/  CS2R R10, SRZ ;  /* 0x00000000000a7805 */ /* 0x000fe4000001ff00 */
[----:B------:R-:W-:Y:S01]  /*1920*/  PLOP3.LUT P1, PT, P1, PT, PT, 0x8, 0x80 ;  /* 0x000000000080781c */ /* 0x000fe20000f2e170 */
[----:B------:R-:W-:Y:S01]  /*1930*/  IMAD.MOV.U32 R9, RZ, RZ, RZ ;  /* 0x000000ffff097224 */ /* 0x000fe200078e00ff */
[----:B------:R-:W3:Y:S01]  /*1940*/  LDCU UR40, c[0x0][0x370] ;  /* 0x00006e00ff2877ac */ /* 0x000ee20008000800 */
[----:B------:R-:W-:Y:S01]  /*1950*/  IMAD.MOV.U32 R8, RZ, RZ, 0x1 ;  /* 0x00000001ff087424 */ /* 0x000fe200078e00ff */
[----:B------:R-:W4:Y:S01]  /*1960*/  LDCU.64 UR26, c[0x0][0x348] ;  /* 0x00006900ff1a77ac */ /* 0x000f220008000a00 */
[----:B-1----:R-:W-:-:S02]  /*1970*/  UIADD3 UR5, UPT, UPT, UR6, 0x1f, URZ ;  /* 0x0000001f06057890 */ /* 0x002fc4000fffe0ff */
[----:B------:R-:W-:Y:S02]  /*1980*/  USHF.R.U32.HI UR45, URZ, 0x5, UR28 ;  /* 0x00000005ff2d7899 */ /* 0x000fe4000801161c */
[----:B------:R-:W-:Y:S02]  /*1990*/  USHF.R.S32.HI UR4, URZ, 0x1f, UR5 ;  /* 0x0000001fff047899 */ /* 0x000fe40008011405 */
[----:B------:R-:W-:Y:S02]  /*19a0*/  UIADD3 UR46, UPT, UPT, UR6, 0x3e, URZ ;  /* 0x0000003e062e7890 */ /* 0x000fe4000fffe0ff */
[----:B------:R-:W-:Y:S02]  /*19b0*/  ULEA.HI UR4, UR4, UR5, URZ, 0x5 ;  /* 0x0000000504047291 */ /* 0x000fe4000f8f28ff */
[----:B------:R-:W-:Y:S02]  /*19c0*/  UIADD3 UR5, UPT, UPT, UR6, -0x1, URZ ;  /* 0xffffffff06057890 */ /* 0x000fe4000fffe0ff */
[----:B------:R-:W-:-:S02]  /*19d0*/  USHF.R.S32.HI UR43, URZ, 0x5, UR4 ;  /* 0x00000005ff2b7899 */ /* 0x000fc40008011404 */
[----:B------:R-:W-:Y:S02]  /*19e0*/  UISETP.GE.U32.AND UP2, UPT, UR5, -0x3f, UPT ;  /* 0xffffffc10500788c */ /* 0x000fe4000bf46070 */
[----:B------:R-:W-:Y:S02]  /*19f0*/  UISETP.LT.U32.AND UP0, UPT, UR43, 0x9, UPT ;  /* 0x000000092b00788c */ /* 0x000fe4000bf01070 */
[----:B--2---:R-:W-:Y:S02]  /*1a00*/  ULEA UR7, UR8, UR7, 0x18 ;  /* 0x0000000708077291 */ /* 0x004fe4000f8ec0ff */
[----:B------:R-:W-:Y:S02]  /*1a10*/  USEL UR41, UR43, 0x9, UP0 ;  /* 0x000000092b297887 */ /* 0x000fe40008000000 */
[----:B------:R-:W-:Y:S02]  /*1a20*/  ULEA UR29, UR28, UR7, 0x1 ;  /* 0x000000071c1d7291 */ /* 0x000fe4000f8e08ff */
[----:B------:R-:W-:-:S02]  /*1a30*/  UIADD3 UR21, UPT, UPT, UR41, -0x1, URZ ;  /* 0xffffffff29157890 */ /* 0x000fc4000fffe0ff */
[----:B------:R-:W-:Y:S01]  /*1a40*/  @UP2 UIADD3 UR21, UPT, UPT, UR41, URZ, URZ ;  /* 0x000000ff29152290 */ /* 0x000fe2000fffe0ff */
[----:B------:R-:W1:Y:S01]  /*1a50*/  LDCU UR39, c[0x0][0x374] ;  /* 0x00006e80ff2777ac */ /* 0x000e620008000800 */
[----:B------:R-:W-:Y:S02]  /*1a60*/  USEL UR24, UR48, 0x2, UP1 ;  /* 0x0000000230187887 */ /* 0x000fe40008800000 */
[----:B------:R-:W-:Y:S02]  /*1a70*/  UIADD3 UR29, UPT, UPT, UR29, 0x8800, URZ ;  /* 0x000088001d1d7890 */ /* 0x000fe4000fffe0ff */
[----:B------:R-:W-:Y:S02]  /*1a80*/  UIADD3 UR44, UPT, UPT, UR43, -UR41, URZ ;  /* 0x800000292b2c7290 */ /* 0x000fe4000fffe0ff */
[----:B------:R-:W-:Y:S01]  /*1a90*/  UIADD3 UR21, UPT, UPT, UR21, 0x1, URZ ;  /* 0x0000000115157890 */ /* 0x000fe2000fffe0ff */
[----:B---34-:R-:W-:-:S11]  /*1aa0*/  UMOV UR5, URZ ;  /* 0x000000ff00057c82 */ /* 0x018fd60008000000 */
.L_x_43:
[----:B------:R-:W2:Y:S02]  /*1ab0*/  S2UR UR4, SR_CgaCtaId ;  /* 0x00000000000479c3 */ /* 0x000ea40000008800 */
[----:B--2---:R-:W-:-:S09]  /*1ac0*/  UISETP.NE.AND UP0, UPT, UR4, URZ, UPT ;  /* 0x000000ff0400728c */ /* 0x004fd2000bf05270 */
[----:B-1----:R-:W-:Y:S05]  /*1ad0*/  BRA.U UP0, `(.L_x_24) ;  /* 0x0000000100287547 */ /* 0x002fea000b800000 */
[----:B------:R-:W-:Y:S02]  /*1ae0*/  LEA R0, R9, UR7, 0x3 ;  /* 0x0000000709007c11 */ /* 0x000fe4000f8e18ff */
[----:B------:R-:W-:-:S04]  /*1af0*/  SHF.L.U32 R3, R8, 0x1f, RZ ;  /* 0x0000001f08037819 */ /* 0x000fc800000006ff */
[----:B------:R-:W2:Y:S02]  /*1b00*/  SYNCS.PHASECHK.TRANS64.TRYWAIT P0, [R0+URZ+0x150], R3 ;  /* 0x00015003000075a7 */ /* 0x000ea400080011ff */
[----:B--2---:R-:W-:Y:S05]  /*1b10*/  @!P0 BRA `(.L_x_25) ;  /* 0x0000007c00c08947 */ /* 0x004fea0003800000 */
.L_x_144:
[----:B------:R3:W-:Y:S01]  /*1b20*/  SYNCS.ARRIVE.TRANS64.A1T0 RZ, [R0+URZ+0x140], RZ ;  /* 0x000140ff00ff79a7 */ /* 0x0007e200081000ff */
[----:B------:R-:W-:-:S05]  /*1b30*/  VIADD R9, R9, 0x1 ;  /* 0x0000000109097836 */ /* 0x000fca0000000000 */
[----:B------:R-:W-:-:S04]  /*1b40*/  ISETP.NE.AND P0, PT, R9, 0x2, PT ;  /* 0x000000020900780c */ /* 0x000fc80003f05270 */
[----:B--2---:R-:W-:Y:S02]  /*1b50*/  SEL R3, RZ, 0x1, P0 ;  /* 0x00000001ff037807 */ /* 0x004fe40000000000 */
[----:B------:R-:W-:Y:S02]  /*1b60*/  SEL R9, R9, RZ, P0 ;  /* 0x000000ff09097207 */ /* 0x000fe40000000000 */
[----:B------:R-:W-:-:S07]  /*1b70*/  LOP3.LUT R8, R8, R3, RZ, 0x3c, !PT ;  /* 0x0000000308087212 */ /* 0x000fce00078e3cff */
.L_x_24:
[----:B------:R-:W-:Y:S01]  /*1b80*/  ULEA UR4, UR5, UR7, 0x3 ;  /* 0x0000000705047291 */ /* 0x000fe2000f8e18ff */
[----:B---3--:R-:W-:Y:S01]  /*1b90*/  SHF.L.U32 R0, R12, 0x1f, RZ ;  /* 0x0000001f0c007819 */ /* 0x008fe200000006ff */
[----:B------:R-:W-:Y:S02]  /*1ba0*/  UISETP.GE.U32.AND UP0, UPT, UR46, 0x3f, UPT ;  /* 0x0000003f2e00788c */ /* 0x000fe4000bf06070 */
[----:B------:R-:W-:Y:S02]  /*1bb0*/  USHF.L.U32 UR11, UR20, 0x8, URZ ;  /* 0x00000008140b7899 */ /* 0x000fe400080006ff */
[----:B------:R-:W-:Y:S01]  /*1bc0*/  ULEA UR35, UR16, UR45, 0x6 ;  /* 0x0000002d10237291 */ /* 0x000fe2000f8e30ff */
[----:B------:R-:W-:Y:S02]  /*1bd0*/  UMOV UR13, URZ ;  /* 0x000000ff000d7c82 */ /* 0x000fe40008000000 */
[----:B------:R2:W3:Y:S02]  /*1be0*/  SYNCS.PHASECHK.TRANS64.TRYWAIT P0, [UR4+0x48], R0 ;  /* 0x00004800ff0075a7 */ /* 0x0004e40008001104 */
[----:B------:R-:W-:Y:S07]  /*1bf0*/  BRA.U !UP0, `(.L_x_26) ;  /* 0x0000000108c07547 */ /* 0x000fee000b800000 */
[----:B------:R-:W-:Y:S01]  /*1c00*/  UMOV UR6, URZ ;  /* 0x000000ff00067c82 */ /* 0x000fe20008000000 */
[----:B------:R-:W-:-:S05]  /*1c10*/  UMOV UR4, UR5 ;  /* 0x0000000500047c82 */ /* 0x000fca0008000000 */
.L_x_32:
[----:B------:R-:W-:Y:S01]  /*1c20*/  ULEA UR33, UR4, UR7, 0x3 ;  /* 0x0000000704217291 */ /* 0x000fe2000f8e18ff */
[----:B---3--:R-:W-:Y:S01]  /*1c30*/  @!P3 MOV R2, 0x5000 ;  /* 0x000050000002b802 */ /* 0x008fe20000000f00 */
[----:B-1-3--:R-:W-:Y:S10]  /*1c40*/  @P0 BRA `(.L_x_27) ;  /* 0x00000000000c0947 */ /* 0x00aff40003800000 */
[----:B------:R-:W-:-:S04]  /*1c50*/  SHF.L.U32 R3, R12, 0x1f, RZ ;  /* 0x0000001f0c037819 */ /* 0x000fc800000006ff */
[----:B------:R-:W3:Y:S02]  /*1c60*/  SYNCS.PHASECHK.TRANS64.TRYWAIT P0, [UR33+0x48], R3 ;  /* 0x00004803ff0075a7 */ /* 0x000ee40008001121 */
[----:B---3--:R-:W-:Y:S05]  /*1c70*/  @!P0 BRA `(.L_x_28) ;  /* 0x0000007c007c8947 */ /* 0x008fea0003800000 */
.L_x_27:
[----:B------:R3:W-:Y:S01]  /*1c80*/  @!P3 SYNCS.ARRIVE.TRANS64 RZ, [UR33], R2 ;  /* 0x00000002ffffb9a7 */ /* 0x0007e20008000021 */
[----:B------:R-:W-:-:S04]  /*1c90*/  ULOP3.LUT UR5, UR24, 0x2, URZ, 0xfc, !UPT ;  /* 0x0000000218057892 */ /* 0x000fc8000f8efcff */
[----:B------:R-:W-:-:S09]  /*1ca0*/  UISETP.NE.AND UP0, UPT, UR5, 0x2, UPT ;  /* 0x000000020500788c */ /* 0x000fd2000bf05270 */
[----:B------:R-:W-:Y:S05]  /*1cb0*/  BRA.U UP0, `(.L_x_29) ;  /* 0x0000000100047547 */ /* 0x000fea000b800000 */
[----:B-1----:R-:W-:Y:S05]  /*1cc0*/  BPT.TRAP 0x1 ;  /* 0x000000040000795c */ /* 0x002fea0000300000 */
.L_x_29:
[----:B------:R-:W-:Y:S04]  /*1cd0*/  BSSY.RECONVERGENT B0, `(.L_x_30) ;  /* 0x0000003000007945 */ /* 0x000fe80003800200 */
[----:B------:R-:W-:Y:S05]  /*1ce0*/  @P2 BRA `(.L_x_31) ;  /* 0x0000000000042947 */ /* 0x000fea0003800000 */
[----:B-1----:R-:W-:Y:S05]  /*1cf0*/  BPT.TRAP 0x1 ;  /* 0x000000040000795c */ /* 0x002fea0000300000 */
.L_x_31:
[----:B-1----:R-:W-:Y:S05]  /*1d00*/  BSYNC.RECONVERGENT B0 ;  /* 0x0000000000007941 */ /* 0x002fea0003800200 */
.L_x_30:
[----:B------:R-:W-:Y:S02]  /*1d10*/  UIADD3 UR5, UPT, UPT, UR4, 0x1, URZ ;  /* 0x0000000104057890 */ /* 0x000fe4000fffe0ff */
[----:B------:R-:W-:Y:S02]  /*1d20*/  UIADD3 UR16, UP1, UPT, UR26, 0x80, URZ ;  /* 0x000000801a107890 */ /* 0x000fe4000ff3e0ff */
[----:B------:R-:W-:Y:S02]  /*1d30*/  UISETP.NE.AND UP0, UPT, UR5, 0x9, UPT ;  /* 0x000000090500788c */ /* 0x000fe4000bf05270 */
[----:B------:R-:W-:Y:S02]  /*1d40*/  USHF.L.U32 UR34, UR6, 0x5, URZ ;  /* 0x0000000506227899 */ /* 0x000fe400080006ff */
[----:B------:R-:W-:Y:S02]  /*1d50*/  USEL UR9, URZ, 0x1, UP0 ;  /* 0x00000001ff097887 */ /* 0x000fe40008000000 */
[----:B------:R-:W-:-:S02]  /*1d60*/  USEL UR5, UR5, URZ, UP0 ;  /* 0x000000ff05057287 */ /* 0x000fc40008000000 */
[----:B------:R-:W-:Y:S02]  /*1d70*/  UIADD3 UR14, UP0, UPT, UR26, 0x180, URZ ;  /* 0x000001801a0e7890 */ /* 0x000fe4000ff1e0ff */
[----:B------:R-:W-:Y:S01]  /*1d80*/  ULEA UR8, UR5, UR7, 0x3 ;  /* 0x0000000705087291 */ /* 0x000fe2000f8e18ff */
[----:B------:R-:W-:Y:S01]  /*1d90*/  LOP3.LUT R12, R12, UR9, RZ, 0x3c, !PT ;  /* 0x000000090c0c7c12 */ /* 0x000fe2000f8e3cff */
[----:B------:R-:W-:Y:S02]  /*1da0*/  ULEA UR9, UR4, UR28, 0xb ;  /* 0x0000001c04097291 */ /* 0x000fe4000f8e58ff */
[----:B------:R-:W-:Y:S01]  /*1db0*/  UIADD3.X UR17, UPT, UPT, URZ, UR27, URZ, UP1, !UPT ;  /* 0x0000001bff117290 */ /* 0x000fe20008ffe4ff */
[----:B--2---:R-:W-:Y:S01]  /*1dc0*/  SHF.L.U32 R0, R12, 0x1f, RZ ;  /* 0x0000001f0c007819 */ /* 0x004fe200000006ff */
[----:B------:R-:W-:Y:S02]  /*1dd0*/  ULEA UR9, UR9, UR7, 0x1 ;  /* 0x0000000709097291 */ /* 0x000fe4000f8e08ff */
[----:B------:R-:W-:Y:S01]  /*1de0*/  UIADD3.X UR15, UPT, UPT, URZ, UR27, URZ, UP0, !UPT ;  /* 0x0000001bff0f7290 */ /* 0x000fe200087fe4ff */
[----:B------:R4:W1:Y:S01]  /*1df0*/  SYNCS.PHASECHK.TRANS64.TRYWAIT P0, [UR8+0x48], R0 ;  /* 0x00004800ff0075a7 */ /* 0x0008620008001108 */
[----:B------:R-:W-:-:S02]  /*1e00*/  ULEA UR8, UR4, UR7, 0xe ;  /* 0x0000000704087291 */ /* 0x000fc4000f8e70ff */
[----:B------:R-:W-:Y:S02]  /*1e10*/  UIADD3 UR32, UPT, UPT, UR9, 0x8800, URZ ;  /* 0x0000880009207890 */ /* 0x000fe4000fffe0ff */
[----:B------:R-:W-:Y:S01]  /*1e20*/  UIADD3 UR8, UPT, UPT, UR8, 0x11800, URZ ;  /* 0x0001180008087890 */ /* 0x000fe2000fffe0ff */
[----:B------:R-:W-:Y:S01]  /*1e30*/  UMOV UR13, 0xff0000 ;  /* 0x00ff0000000d7882 */ /* 0x000fe20000000000 */
[----:B------:R-:W-:Y:S01]  /*1e40*/  UMOV UR18, 0x0 ;  /* 0x0000000000127882 */ /* 0x000fe20000000000 */
[----:B------:R-:W-:Y:S01]  /*1e50*/  UMOV UR19, 0x10000000 ;  /* 0x1000000000137882 */ /* 0x000fe20000000000 */
[----:B------:R-:W-:Y:S01]  /*1e60*/  UMOV UR12, UR36 ;  /* 0x00000024000c7c82 */ /* 0x000fe20008000000 */
[----:B------:R-:W-:Y:S01]  /*1e70*/  UMOV UR9, UR33 ;  /* 0x0000002100097c82 */ /* 0x000fe20008000000 */
[----:B------:R-:W-:Y:S01]  /*1e80*/  UMOV UR10, UR34 ;  /* 0x00000022000a7c82 */ /* 0x000fe20008000000 */
[----:B------:R2:W-:Y:S01]  /*1e90*/  UTMALDG.3D.MULTICAST [UR32], [UR16], UR13, desc[UR18] ;  /* 0x00001220100073b4 */ /* 0x0005e2000801180d */
[----:B------:R-:W-:Y:S01]  /*1ea0*/  UIADD3 UR6, UPT, UPT, UR6, 0x1, URZ ;  /* 0x0000000106067890 */ /* 0x000fe2000fffe0ff */
[----:B------:R-:W-:-:S03]  /*1eb0*/  UMOV UR4, UR5 ;  /* 0x0000000500047c82 */ /* 0x000fc60008000000 */
[----:B------:R-:W-:Y:S01]  /*1ec0*/  UISETP.NE.AND UP0, UPT, UR6, UR21, UPT ;  /* 0x000000150600728c */ /* 0x000fe2000bf05270 */
[----:B------:R4:W-:Y:S01]  /*1ed0*/  UTMALDG.3D [UR8], [UR14], desc[UR18] ;  /* 0x000012080e0075b4 */ /* 0x0009e20008011000 */
[----:B--2---:R-:W-:-:S07]  /*1ee0*/  UMOV UR13, UR21 ;  /* 0x00000015000d7c82 */ /* 0x004fce0008000000 */
[----:B----4-:R-:W-:Y:S05]  /*1ef0*/  BRA.U UP0, `(.L_x_32) ;  /* 0xfffffffd00487547 */ /* 0x010fea000b83ffff */
.L_x_26:
[----:B------:R-:W-:Y:S01]  /*1f00*/  ULEA UR4, UR5, UR7, 0x3 ;  /* 0x0000000705047291 */ /* 0x000fe2000f8e18ff */
[----:B--2---:R-:W-:Y:S01]  /*1f10*/  SHF.L.U32 R0, R12, 0x1f, RZ ;  /* 0x0000001f0c007819 */ /* 0x004fe200000006ff */
[----:B------:R-:W-:Y:S01]  /*1f20*/  @!P1 SYNCS.ARRIVE.TRANS64.A1T0 RZ, [UR7+0xd8], RZ ;  /* 0x0000d8ffffff99a7 */ /* 0x000fe20008100007 */
[----:B------:R-:W-:-:S06]  /*1f30*/  UISETP.GT.AND UP0, UPT, UR43, UR41, UPT ;  /* 0x000000292b00728c */ /* 0x000fcc000bf04270 */
[----:B-1-3--:R1:W2:Y:S03]  /*1f40*/  SYNCS.PHASECHK.TRANS64.TRYWAIT P0, [UR4+0x48], R0 ;  /* 0x00004800ff0075a7 */ /* 0x00a2a60008001104 */
[----:B------:R-:W-:Y:S05]  /*1f50*/  BRA.U !UP0, `(.L_x_33) ;  /* 0x0000000108bc7547 */ /* 0x000fea000b800000 */
[----:B------:R-:W-:Y:S01]  /*1f60*/  UIADD3 UR25, UPT, UPT, UR44, UR13, URZ ;  /* 0x0000000d2c197290 */ /* 0x000fe2000fffe0ff */
[----:B------:R-:W-:-:S11]  /*1f70*/  UMOV UR4, UR5 ;  /* 0x0000000500047c82 */ /* 0x000fd60008000000 */
.L_x_39:
[----:B------:R-:W-:Y:S01]  /*1f80*/  ULEA UR17, UR4, UR7, 0x3 ;  /* 0x0000000704117291 */ /* 0x000fe2000f8e18ff */
[----:B--2---:R-:W-:Y:S01]  /*1f90*/  @!P3 MOV R2, 0x5000 ;  /* 0x000050000002b802 */ /* 0x004fe20000000f00 */
[----:B--2-4-:R-:W-:Y:S10]  /*1fa0*/  @P0 BRA `(.L_x_34) ;  /* 0x00000000000c0947 */ /* 0x014ff40003800000 */
[----:B------:R-:W-:-:S04]  /*1fb0*/  SHF.L.U32 R3, R12, 0x1f, RZ ;  /* 0x0000001f0c037819 */ /* 0x000fc800000006ff */
[----:B------:R-:W2:Y:S02]  /*1fc0*/  SYNCS.PHASECHK.TRANS64.TRYWAIT P0, [UR17+0x48], R3 ;  /* 0x00004803ff0075a7 */ /* 0x000ea40008001111 */
[----:B--2---:R-:W-:Y:S05]  /*1fd0*/  @!P0 BRA `(.L_x_35) ;  /* 0x0000007800bc8947 */ /* 0x004fea0003800000 */
.L_x_34:
[----:B------:R2:W-:Y:S01]  /*1fe0*/  @!P3 SYNCS.ARRIVE.TRANS64 RZ, [UR17], R2 ;  /* 0x00000002ffffb9a7 */ /* 0x0005e20008000011 */
[----:B------:R-:W-:-:S04]  /*1ff0*/  ULOP3.LUT UR5, UR24, 0x2, URZ, 0xfc, !UPT ;  /* 0x0000000218057892 */ /* 0x000fc8000f8efcff */
[----:B------:R-:W-:-:S09]  /*2000*/  UISETP.NE.AND UP0, UPT, UR5, 0x2, UPT ;  /* 0x000000020500788c */ /* 0x000fd2000bf05270 */
[----:B------:R-:W-:Y:S05]  /*2010*/  BRA.U UP0, `(.L_x_36) ;  /* 0x0000000100047547 */ /* 0x000fea000b800000 */
[----:B------:R-:W-:Y:S05]  /*2020*/  BPT.TRAP 0x1 ;  /* 0x000000040000795c */ /* 0x000fea0000300000 */
.L_x_36:
[----:B------:R-:W-:Y:S04]  /*2030*/  BSSY.RECONVERGENT B0, `(.L_x_37) ;  /* 0x0000003000007945 */ /* 0x000fe80003800200 */
[----:B------:R-:W-:Y:S05]  /*2040*/  @P2 BRA `(.L_x_38) ;  /* 0x0000000000042947 */ /* 0x000fea0003800000 */
[----:B------:R-:W-:Y:S05]  /*2050*/  BPT.TRAP 0x1 ;  /* 0x000000040000795c */ /* 0x000fea0000300000 */
.L_x_38:
[----:B------:R-:W-:Y:S05]  /*2060*/  BSYNC.RECONVERGENT B0 ;  /* 0x0000000000007941 */ /* 0x000fea0003800200 */
.L_x_37:
[----:B------:R-:W-:Y:S02]  /*2070*/  UIADD3 UR5, UPT, UPT, UR4, 0x1, URZ ;  /* 0x0000000104057890 */ /* 0x000fe4000fffe0ff */
[----:B------:R-:W-:Y:S02]  /*2080*/  UIADD3 UR14, UP1, UPT, UR26, 0x80, URZ ;  /* 0x000000801a0e7890 */ /* 0x000fe4000ff3e0ff */
[----:B------:R-:W-:Y:S02]  /*2090*/  UISETP.NE.AND UP0, UPT, UR5, 0x9, UPT ;  /* 0x000000090500788c */ /* 0x000fe4000bf05270 */
[----:B------:R-:W-:Y:S02]  /*20a0*/  USHF.L.U32 UR18, UR13, 0x5, URZ ;  /* 0x000000050d127899 */ /* 0x000fe400080006ff */
[----:B------:R-:W-:Y:S02]  /*20b0*/  USEL UR8, URZ, 0x1, UP0 ;  /* 0x00000001ff087887 */ /* 0x000fe40008000000 */
[----:B------:R-:W-:-:S02]  /*20c0*/  USEL UR5, UR5, URZ, UP0 ;  /* 0x000000ff05057287 */ /* 0x000fc40008000000 */
[----:B------:R-:W-:Y:S02]  /*20d0*/  UIADD3 UR22, UP0, UPT, UR26, 0x180, URZ ;  /* 0x000001801a167890 */ /* 0x000fe4000ff1e0ff */
[----:B------:R-:W-:Y:S01]  /*20e0*/  LOP3.LUT R12, R12, UR8, RZ, 0x3c, !PT ;  /* 0x000000080c0c7c12 */ /* 0x000fe2000f8e3cff */
[----:B------:R-:W-:Y:S02]  /*20f0*/  ULEA UR6, UR5, UR7, 0x3 ;  /* 0x0000000705067291 */ /* 0x000fe4000f8e18ff */
[----:B------:R-:W-:Y:S01]  /*2100*/  ULEA UR8, UR4, UR7, 0xe ;  /* 0x0000000704087291 */ /* 0x000fe2000f8e70ff */
[----:B-1----:R-:W-:Y:S01]  /*2110*/  SHF.L.U32 R0, R12, 0x1f, RZ ;  /* 0x0000001f0c007819 */ /* 0x002fe200000006ff */
[----:B------:R-:W-:Y:S02]  /*2120*/  ULEA UR16, UR4, UR29, 0xc ;  /* 0x0000001d04107291 */ /* 0x000fe4000f8e60ff */
[----:B------:R-:W-:Y:S02]  /*2130*/  UIADD3.X UR15, UPT, UPT, URZ, UR27, URZ, UP1, !UPT ;  /* 0x0000001bff0f7290 */ /* 0x000fe40008ffe4ff */
[----:B------:R-:W-:Y:S01]  /*2140*/  UIADD3 UR8, UPT, UPT, UR8, 0x11800, URZ ;  /* 0x0001180008087890 */ /* 0x000fe2000fffe0ff */
[----:B------:R3:W4:Y:S01]  /*2150*/  SYNCS.PHASECHK.TRANS64.TRYWAIT P0, [UR6+0x48], R0 ;  /* 0x00004800ff0075a7 */ /* 0x0007220008001106 */
[----:B------:R-:W-:Y:S01]  /*2160*/  UIADD3.X UR23, UPT, UPT, URZ, UR27, URZ, UP0, !UPT ;  /* 0x0000001bff177290 */ /* 0x000fe200087fe4ff */
[----:B------:R-:W-:Y:S01]  /*2170*/  UMOV UR6, 0xff0000 ;  /* 0x00ff000000067882 */ /* 0x000fe20000000000 */
[----:B------:R-:W-:Y:S01]  /*2180*/  UMOV UR30, 0x0 ;  /* 0x00000000001e7882 */ /* 0x000fe20000000000 */
[----:B------:R-:W-:Y:S01]  /*2190*/  UMOV UR31, 0x10000000 ;  /* 0x10000000001f7882 */ /* 0x000fe20000000000 */
[----:B------:R-:W-:Y:S01]  /*21a0*/  UMOV UR19, UR35 ;  /* 0x0000002300137c82 */ /* 0x000fe20008000000 */
[----:B------:R-:W-:Y:S01]  /*21b0*/  UMOV UR20, UR36 ;  /* 0x0000002400147c82 */ /* 0x000fe20008000000 */
[----:B------:R-:W-:Y:S01]  /*21c0*/  UMOV UR12, UR36 ;  /* 0x00000024000c7c82 */ /* 0x000fe20008000000 */
[----:B------:R-:W-:Y:S01]  /*21d0*/  UMOV UR9, UR17 ;  /* 0x0000001100097c82 */ /* 0x000fe20008000000 */
[----:B------:R-:W-:Y:S01]  /*21e0*/  UMOV UR10, UR18 ;  /* 0x00000012000a7c82 */ /* 0x000fe20008000000 */
[----:B------:R3:W-:Y:S01]  /*21f0*/  UTMALDG.3D.MULTICAST [UR16], [UR14], UR6, desc[UR30] ;  /* 0x00001e100e0073b4 */ /* 0x0007e20008011806 */
[----:B------:R-:W-:Y:S01]  /*2200*/  UIADD3 UR13, UPT, UPT, UR13, 0x1, URZ ;  /* 0x000000010d0d7890 */ /* 0x000fe2000fffe0ff */
[----:B------:R-:W-:-:S03]  /*2210*/  UMOV UR4, UR5 ;  /* 0x0000000500047c82 */ /* 0x000fc60008000000 */
[----:B------:R-:W-:Y:S01]  /*2220*/  UISETP.NE.AND UP0, UPT, UR13, UR25, UPT ;  /* 0x000000190d00728c */ /* 0x000fe2000bf05270 */
[----:B------:R3:W-:Y:S08]  /*2230*/  UTMALDG.3D [UR8], [UR22], desc[UR30] ;  /* 0x00001e08160075b4 */ /* 0x0007f00008011000 */
[----:B---3--:R-:W-:Y:S05]  /*2240*/  BRA.U UP0, `(.L_x_39) ;  /* 0xfffffffd004c7547 */ /* 0x008fea000b83ffff */
.L_x_33:
[C---:B------:R-:W-:Y:S01]  /*2250*/  LEA R3, R11.reuse, UR7, 0x3 ;  /* 0x000000070b037c11 */ /* 0x040fe2000f8e18ff */
[----:B------:R-:W-:Y:S01]  /*2260*/  NOP ;  /* 0x0000000000007918 */ /* 0x000fe20000000000 */
[----:B-1----:R-:W-:Y:S02]  /*2270*/  SHF.L.U32 R0, R10, 0x1f, RZ ;  /* 0x0000001f0a007819 */ /* 0x002fe400000006ff */
[----:B------:R-:W-:Y:S02]  /*2280*/  LEA R5, R11, UR7, 0x4 ;  /* 0x000000070b057c11 */ /* 0x000fe4000f8e20ff */
[----:B--2-4-:R-:W1:Y:S02]  /*2290*/  SYNCS.PHASECHK.TRANS64.TRYWAIT P0, [R3+URZ+0xe0], R0 ;  /* 0x0000e000030075a7 */ /* 0x014e6400080011ff */
[----:B-1----:R-:W-:Y:S05]  /*22a0*/  @!P0 BRA `(.L_x_40) ;  /* 0x0000007800208947 */ /* 0x002fea0003800000 */
.L_x_147:
[----:B------:R-:W2:Y:S01]  /*22b0*/  LDS.128 R4, [R5+0x170] ;  /* 0x0001700005047984 */ /* 0x000ea20000000c00 */
[----:B------:R-:W-:Y:S01]  /*22c0*/  UISETP.GE.AND UP0, UPT, UR42, 0x1, UPT ;  /* 0x000000012a00788c */ /* 0x000fe2000bf06270 */
[----:B------:R-:W-:Y:S01]  /*22d0*/  @!PT LDS RZ, [RZ] ;  /* 0x00000000fffff984 */ /* 0x000fe20000000800 */
[----:B------:R-:W-:Y:S01]  /*22e0*/  @!PT LDS RZ, [RZ] ;  /* 0x00000000fffff984 */ /* 0x000fe20000000800 */
[----:B------:R-:W-:Y:S01]  /*22f0*/  @!PT LDS RZ, [RZ] ;  /* 0x00000000fffff984 */ /* 0x000fe20000000800 */
[----:B------:R-:W-:Y:S01]  /*2300*/  @!PT LDS RZ, [RZ] ;  /* 0x00000000fffff984 */ /* 0x000fe20000000800 */
[----:B------:R3:W-:Y:S06]  /*2310*/  MEMBAR.ALL.CTA ;  /* 0x0000000000007992 */ /* 0x0007ec0000008000 */
[----:B---3--:R-:W3:Y:S01]  /*2320*/  FENCE.VIEW.ASYNC.S ;  /* 0x00000000000073c6 */ /* 0x008ee20000000000 */
[----:B--2---:R-:W-:-:S13]  /*2330*/  LOP3.LUT P0, RZ, R6, 0x1, RZ, 0xc0, !PT ;  /* 0x0000000106ff7812 */ /* 0x004fda000780c0ff */
[----:B---3--:R-:W-:Y:S01]  /*2340*/  VOTEU.ANY UP1, P0 ;  /* 0x0000000000ff7886 */ /* 0x008fe20000020100 */
[----:B------:R-:W-:-:S13]  /*2350*/  PLOP3.LUT P0, PT, PT, PT, UP1, 0x80, 0x8 ;  /* 0x000000000008781c */ /* 0x000fda0003f0f018 */
[----:B-1----:R-:W-:Y:S02]  /*2360*/  @P0 LOP3.LUT R0, R5, 0xffff, RZ, 0xc0, !PT ;  /* 0x0000ffff05000812 */ /* 0x002fe400078ec0ff */
[----:B------:R-:W-:Y:S02]  /*2370*/  @P0 MOV R2, R4 ;  /* 0x0000000400020202 */ /* 0x000fe40000000f00 */
[----:B------:R-:W-:Y:S01]  /*2380*/  @P0 R2UR UR6, R0 ;  /* 0x00000000000602ca */ /* 0x000fe200000e0000 */
[----:B------:R-:W-:Y:S01]  /*2390*/  VIADD R0, R3, 0xf0 ;  /* 0x000000f003007836 */ /* 0x000fe20000000000 */
[----:B------:R-:W-:Y:S02]  /*23a0*/  @P0 SHF.R.U32.HI R4, RZ, 0x10, R5 ;  /* 0x00000010ff040819 */ /* 0x000fe40000011605 */
[----:B------:R-:W-:Y:S02]  /*23b0*/  @P0 R2UR UR8, R2 ;  /* 0x00000000020802ca */ /* 0x000fe400000e0000 */
[----:B------:R-:W-:-:S02]  /*23c0*/  PRMT R0, RZ, 0x654, R0 ;  /* 0x00000654ff007816 */ /* 0x000fc40000000000 */
[----:B------:R-:W-:Y:S02]  /*23d0*/  @P0 R2UR UR4, R4 ;  /* 0x00000000040402ca */ /* 0x000fe400000e0000 */
[----:B------:R1:W-:Y:S03]  /*23e0*/  SYNCS.ARRIVE.TRANS64.RED.A1T0 RZ, [R0+URZ], RZ ;  /* 0x000000ff00ff79a7 */ /* 0x0003e600081004ff */
[----:B------:R-:W-:-:S04]  /*23f0*/  @UP1 UMOV UR37, UR6 ;  /* 0x0000000600251c82 */ /* 0x000fc80008000000 */
[----:B------:R-:W-:-:S04]  /*2400*/  @UP1 UMOV UR38, UR8 ;  /* 0x0000000800261c82 */ /* 0x000fc80008000000 */
[----:B------:R-:W-:Y:S01]  /*2410*/  @UP1 UMOV UR36, UR4 ;  /* 0x0000000400241c82 */ /* 0x000fe20008000000 */
[----:B------:R-:W-:Y:S05]  /*2420*/  BRA.U !UP0, `(.L_x_41) ;  /* 0x0000000108d47547 */ /* 0x000fea000b800000 */
[----:B------:R-:W2:Y:S01]  /*2430*/  LDCU.128 UR12, c[0x0][0xb10] ;  /* 0x00016200ff0c77ac */ /* 0x000ea20008000c00 */
[----:B------:R-:W3:Y:S01]  /*2440*/  LDCU UR25, c[0x0][0xb20] ;  /* 0x00016400ff1977ac */ /* 0x000ee20008000800 */
[----:B------:R-:W4:Y:S01]  /*2450*/  LDCU UR20, c[0x0][0xb0c] ;  /* 0x00016180ff1477ac */ /* 0x000f220008000800 */
[----:B------:R-:W1:Y:S01]  /*2460*/  LDCU.64 UR10, c[0x0][0xb28] ;  /* 0x00016500ff0a77ac */ /* 0x000e620008000a00 */
[----:B------:R-:W-:Y:S02]  /*2470*/  UISETP.NE.AND UP3, UPT, UR42, 0x1, UPT ;  /* 0x000000012a00788c */ /* 0x000fe4000bf65270 */
[----:B--2---:R-:W-:Y:S02]  /*2480*/  UIMAD.WIDE.U32 UR16, UR39, UR15, URZ ;  /* 0x0000000f271072a5 */ /* 0x004fe4000f8e00ff */
[----:B------:R-:W-:Y:S02]  /*2490*/  UIMAD.WIDE.U32 UR8, UR40, UR12, URZ ;  /* 0x0000000c280872a5 */ /* 0x000fe4000f8e00ff */
[----:B------:R-:W-:-:S02]  /*24a0*/  UISETP.NE.AND UP0, UPT, UR14, 0x1, UPT ;  /* 0x000000010e00788c */ /* 0x000fc4000bf05270 */
[----:B------:R-:W-:Y:S01]  /*24b0*/  UIMAD.WIDE.U32 UR22, UR37, UR15, URZ ;  /* 0x0000000f251672a5 */ /* 0x000fe2000f8e00ff */
[----:B------:R-:W-:Y:S02]  /*24c0*/  UMOV UR16, UR17 ;  /* 0x0000001100107c82 */ /* 0x000fe40008000000 */
[----:B------:R-:W-:Y:S01]  /*24d0*/  UMOV UR8, UR9 ;  /* 0x0000000900087c82 */ /* 0x000fe20008000000 */
[----:B---3--:R-:W-:Y:S02]  /*24e0*/  USHF.R.U32.HI UR16, URZ, UR25, UR16 ;  /* 0x00000019ff107299 */ /* 0x008fe40008011610 */
[----:B----4-:R-:W-:Y:S02]  /*24f0*/  UISETP.NE.AND UP2, UPT, UR20, 0x1, UPT ;  /* 0x000000011400788c */ /* 0x010fe4000bf45270 */
[----:B------:R-:W-:Y:S02]  /*2500*/  USHF.R.U32.HI UR8, URZ, UR13, UR8 ;  /* 0x0000000dff087299 */ /* 0x000fe40008011608 */
[----:B------:R-:W-:-:S02]  /*2510*/  USEL UR6, UR39, UR16, !UP0 ;  /* 0x0000001027067287 */ /* 0x000fc4000c000000 */
[----:B------:R-:W-:Y:S02]  /*2520*/  USEL UR8, UR40, UR8, !UP2 ;  /* 0x0000000828087287 */ /* 0x000fe4000d000000 */
[----:B-1----:R-:W-:Y:S01]  /*2530*/  UIMAD.WIDE.U32 UR16, UR6, UR10, URZ ;  /* 0x0000000a061072a5 */ /* 0x002fe2000f8e00ff */
[----:B------:R-:W-:Y:S01]  /*2540*/  UMOV UR4, UR23 ;  /* 0x0000001700047c82 */ /* 0x000fe20008000000 */
[----:B------:R-:W-:Y:S02]  /*2550*/  UIMAD.WIDE.U32 UR18, UR38, UR12, URZ ;  /* 0x0000000c261272a5 */ /* 0x000fe4000f8e00ff */
[----:B------:R-:W-:-:S03]  /*2560*/  UIMAD.WIDE.U32 UR22, UR8, UR10, URZ ;  /* 0x0000000a081672a5 */ /* 0x000fc6000f8e00ff */
[----:B------:R-:W-:Y:S01]  /*2570*/  UMOV UR16, UR17 ;  /* 0x0000001100107c82 */ /* 0x000fe20008000000 */
[----:B------:R-:W-:Y:S02]  /*2580*/  USHF.R.U32.HI UR4, URZ, UR25, UR4 ;  /* 0x00000019ff047299 */ /* 0x000fe40008011604 */
[----:B------:R-:W-:Y:S01]  /*2590*/  @UP3 USHF.R.U32.HI UR6, URZ, UR11, UR16 ;  /* 0x0000000bff063299 */ /* 0x000fe20008011610 */
[----:B------:R-:W-:Y:S01]  /*25a0*/  UMOV UR18, UR19 ;  /* 0x0000001300127c82 */ /* 0x000fe20008000000 */
[----:B------:R-:W-:Y:S01]  /*25b0*/  UMOV UR22, UR23 ;  /* 0x0000001700167c82 */ /* 0x000fe20008000000 */
[----:B------:R-:W-:Y:S02]  /*25c0*/  USHF.R.U32.HI UR13, URZ, UR13, UR18 ;  /* 0x0000000dff0d7299 */ /* 0x000fe40008011612 */
[----:B------:R-:W-:Y:S02]  /*25d0*/  USEL UR4, UR37, UR4, !UP0 ;  /* 0x0000000425047287 */ /* 0x000fe4000c000000 */
[----:B------:R-:W-:-:S02]  /*25e0*/  @UP3 USHF.R.U32.HI UR8, URZ, UR11, UR22 ;  /* 0x0000000bff083299 */ /* 0x000fc40008011616 */
[----:B------:R-:W-:Y:S02]  /*25f0*/  UIMAD UR9, UR42, UR6, URZ ;  /* 0x000000062a0972a4 */ /* 0x000fe4000f8e02ff */
[----:B------:R-:W-:Y:S02]  /*2600*/  USEL UR6, UR38, UR13, !UP2 ;  /* 0x0000000d26067287 */ /* 0x000fe4000d000000 */
[----:B------:R-:W-:Y:S02]  /*2610*/  UIMAD UR12, UR42, UR8, URZ ;  /* 0x000000082a0c72a4 */ /* 0x000fe4000f8e02ff */
[----:B------:R-:W-:Y:S02]  /*2620*/  UISETP.GE.AND UP0, UPT, UR4, UR9, UPT ;  /* 0x000000090400728c */ /* 0x000fe4000bf06270 */
[----:B------:R-:W-:Y:S02]  /*2630*/  UIMAD.WIDE.U32 UR16, UR4, UR10, URZ ;  /* 0x0000000a041072a5 */ /* 0x000fe4000f8e00ff */
[----:B------:R-:W-:-:S02]  /*2640*/  UISETP.GE.OR UP0, UPT, UR6, UR12, UP0 ;  /* 0x0000000c0600728c */ /* 0x000fc40008706670 */
        /* <DEDUP_REMOVED lines=19> */
.L_x_41:
[----:B------:R-:W2:Y:S02]  /*2780*/  LDCU UR4, c[0x0][0xb30] ;  /* 0x00016600ff0477ac */ /* 0x000ea40008000800 */
[----:B--2---:R-:W-:-:S09]  /*2790*/  UISETP.NE.AND UP0, UPT, UR4, 0x1, UPT ;  /* 0x000000010400788c */ /* 0x004fd2000bf05270 */
[----:B------:R-:W-:Y:S05]  /*27a0*/  BRA.U UP0, `(.L_x_42) ;  /* 0x0000000100447547 */ /* 0x000fea000b800000 */
[----:B------:R-:W2:Y:S01]  /*27b0*/  LDCU.128 UR12, c[0x0][0xb10] ;  /* 0x00016200ff0c77ac */ /* 0x000ea20008000c00 */
[----:B------:R-:W3:Y:S01]  /*27c0*/  LDCU UR16, c[0x0][0xb0c] ;  /* 0x00016180ff1077ac */ /* 0x000ee20008000800 */
[----:B------:R-:W4:Y:S01]  /*27d0*/  LDCU UR17, c[0x0][0xb20] ;  /* 0x00016400ff1177ac */ /* 0x000f220008000800 */
[----:B--2---:R-:W-:Y:S02]  /*27e0*/  UIMAD.WIDE.U32 UR10, UR38, UR12, URZ ;  /* 0x0000000c260a72a5 */ /* 0x004fe4000f8e00ff */
[----:B------:R-:W-:Y:S02]  /*27f0*/  UIMAD.WIDE.U32 UR8, UR37, UR15, URZ ;  /* 0x0000000f250872a5 */ /* 0x000fe4000f8e00ff */
[----:B---3--:R-:W-:Y:S02]  /*2800*/  UISETP.NE.AND UP2, UPT, UR16, 0x1, UPT ;  /* 0x000000011000788c */ /* 0x008fe4000bf45270 */
[----:B------:R-:W-:Y:S01]  /*2810*/  UISETP.NE.AND UP0, UPT, UR14, 0x1, UPT ;  /* 0x000000010e00788c */ /* 0x000fe2000bf05270 */
[----:B------:R-:W-:-:S02]  /*2820*/  UMOV UR6, UR11 ;  /* 0x0000000b00067c82 */ /* 0x000fc40008000000 */
[----:B------:R-:W-:Y:S01]  /*2830*/  UMOV UR4, UR9 ;  /* 0x0000000900047c82 */ /* 0x000fe20008000000 */
[----:B------:R-:W-:Y:S02]  /*2840*/  USHF.R.U32.HI UR6, URZ, UR13, UR6 ;  /* 0x0000000dff067299 */ /* 0x000fe40008011606 */
[----:B----4-:R-:W-:Y:S02]  /*2850*/  USHF.R.U32.HI UR4, URZ, UR17, UR4 ;  /* 0x00000011ff047299 */ /* 0x010fe40008011604 */
[----:B------:R-:W-:Y:S02]  /*2860*/  USEL UR6, UR38, UR6, !UP2 ;  /* 0x0000000626067287 */ /* 0x000fe4000d000000 */
[----:B------:R-:W-:-:S04]  /*2870*/  USEL UR4, UR37, UR4, !UP0 ;  /* 0x0000000425047287 */ /* 0x000fc8000c000000 */
[----:B------:R-:W-:Y:S02]  /*2880*/  UIADD3 UR8, UPT, UPT, UR6, -UR4, URZ ;  /* 0x8000000406087290 */ /* 0x000fe4000fffe0ff */
[----:B------:R-:W-:Y:S02]  /*2890*/  UIADD3 UR4, UPT, UPT, -UR6, UR4, URZ ;  /* 0x0000000406047290 */ /* 0x000fe4000fffe1ff */
[----:B------:R-:W-:Y:S02]  /*28a0*/  UIMAD UR37, UR8, UR14, UR37 ;  /* 0x0000000e082572a4 */ /* 0x000fe4000f8e0225 */
[----:B------:R-:W-:-:S12]  /*28b0*/  UIMAD UR38, UR4, UR16, UR38 ;  /* 0x00000010042672a4 */ /* 0x000fd8000f8e0226 */
.L_x_42:
[----:B------:R-:W-:Y:S01]  /*28c0*/  VIADD R11, R11, 0x1 ;  /* 0x000000010b0b7836 */ /* 0x000fe20000000000 */
[----:B------:R-:W-:Y:S02]  /*28d0*/  R2UR UR6, R84 ;  /* 0x00000000540672ca */ /* 0x000fe400000e0000 */
[----:B------:R-:W-:Y:S02]  /*28e0*/  R2UR UR4, R83 ;  /* 0x00000000530472ca */ /* 0x000fe400000e0000 */
[C---:B------:R-:W-:Y:S02]  /*28f0*/  ISETP.NE.AND P0, PT, R11.reuse, 0x2, PT ;  /* 0x000000020b00780c */ /* 0x040fe40003f05270 */
[----:B------:R-:W-:Y:S02]  /*2900*/  PLOP3.LUT P1, PT, PT, PT, PT, 0x80, 0x8 ;  /* 0x000000000008781c */ /* 0x000fe40003f2f070 */
[----:B------:R-:W-:Y:S02]  /*2910*/  SEL R3, RZ, 0x1, P0 ;  /* 0x00000001ff037807 */ /* 0x000fe40000000000 */
[----:B------:R-:W-:-:S02]  /*2920*/  SEL R11, R11, RZ, P0 ;  /* 0x000000ff0b0b7207 */ /* 0x000fc40000000000 */
[----:B------:R-:W-:Y:S01]  /*2930*/  LOP3.LUT R10, R10, R3, RZ, 0x3c, !PT ;  /* 0x000000030a0a7212 */ /* 0x000fe200078e3cff */
[----:B------:R-:W-:Y:S02]  /*2940*/  UIADD3 UR16, UPT, UPT, UR38, UR6, URZ ;  /* 0x0000000626107290 */ /* 0x000fe4000fffe0ff */
[----:B------:R-:W-:Y:S01]  /*2950*/  UIADD3 UR20, UPT, UPT, UR37, UR4, URZ ;  /* 0x0000000425147290 */ /* 0x000fe2000fffe0ff */
[----:B------:R-:W-:Y:S11]  /*2960*/  BRA.U UP1, `(.L_x_43) ;  /* 0xfffffff101507547 */ /* 0x000ff6000b83ffff */
[----:B------:R-:W-:Y:S01]  /*2970*/  UIADD3 UR7, UPT, UPT, UR7, 0x48, URZ ;  /* 0x0000004807077890 */ /* 0x000fe2000fffe0ff */
[----:B------:R-:W-:-:S03]  /*2980*/  SHF.L.U32 R3, R12, 0x1f, RZ ;  /* 0x0000001f0c037819 */ /* 0x000fc600000006ff */
[----:B------:R-:W-:-:S09]  /*2990*/  ULEA UR4, UR5, UR7, 0x3 ;  /* 0x0000000705047291 */ /* 0x000fd2000f8e18ff */
[----:B------:R-:W2:Y:S02]  /*29a0*/  SYNCS.PHASECHK.TRANS64.TRYWAIT P0, [UR4], R3 ;  /* 0x00000003ff0075a7 */ /* 0x000ea40008001104 */
[----:B--2---:R-:W-:Y:S05]  /*29b0*/  @!P0 BRA `(.L_x_44) ;  /* 0x0000007000708947 */ /* 0x004fea0003800000 */
.L_x_149:
[----:B------:R-:W-:-:S04]  /*29c0*/  UIADD3 UR4, UPT, UPT, UR5, 0x1, URZ ;  /* 0x0000000105047890 */ /* 0x000fc8000fffe0ff */
[----:B------:R-:W-:-:S04]  /*29d0*/  UISETP.NE.AND UP0, UPT, UR4, 0x9, UPT ;  /* 0x000000090400788c */ /* 0x000fc8000bf05270 */
[----:B------:R-:W-:Y:S02]  /*29e0*/  USEL UR6, URZ, 0x1, UP0 ;  /* 0x00000001ff067887 */ /* 0x000fe40008000000 */
[----:B------:R-:W-:-:S04]  /*29f0*/  USEL UR4, UR4, URZ, UP0 ;  /* 0x000000ff04047287 */ /* 0x000fc80008000000 */
[----:B------:R-:W-:Y:S01]  /*2a00*/  ULEA UR5, UR4, UR7, 0x3 ;  /* 0x0000000704057291 */ /* 0x000fe2000f8e18ff */
[----:B------:R-:W-:-:S04]  /*2a10*/  LOP3.LUT R2, R12, UR6, RZ, 0x3c, !PT ;  /* 0x000000060c027c12 */ /* 0x000fc8000f8e3cff */
[----:B-1----:R-:W-:-:S04]  /*2a20*/  SHF.L.U32 R3, R2, 0x1f, RZ ;  /* 0x0000001f02037819 */ /* 0x002fc800000006ff */
[----:B------:R-:W1:Y:S02]  /*2a30*/  SYNCS.PHASECHK.TRANS64.TRYWAIT P0, [UR5], R3 ;  /* 0x00000003ff0075a7 */ /* 0x000e640008001105 */
[----:B-1----:R-:W-:Y:S05]  /*2a40*/  @!P0 BRA `(.L_x_45) ;  /* 0x0000007000648947 */ /* 0x002fea0003800000 */
.L_x_151:
        /* <DEDUP_REMOVED lines=9> */
.L_x_153:
        /* <DEDUP_REMOVED lines=9> */
.L_x_155:
        /* <DEDUP_REMOVED lines=9> */
.L_x_157:
        /* <DEDUP_REMOVED lines=9> */
.L_x_159:
        /* <DEDUP_REMOVED lines=9> */
.L_x_161:
        /* <DEDUP_REMOVED lines=9> */
.L_x_163:
[----:B------:R-:W-:-:S04]  /*2db0*/  UIADD3 UR4, UPT, UPT, UR4, 0x1, URZ ;  /* 0x0000000104047890 */ /* 0x000fc8000fffe0ff */
[----:B------:R-:W-:-:S04]  /*2dc0*/  UISETP.NE.AND UP0, UPT, UR4, 0x9, UPT ;  /* 0x000000090400788c */ /* 0x000fc8000bf05270 */
[----:B------:R-:W-:Y:S02]  /*2dd0*/  USEL UR5, URZ, 0x1, UP0 ;  /* 0x00000001ff057887 */ /* 0x000fe40008000000 */
[----:B------:R-:W-:-:S04]  /*2de0*/  USEL UR4, UR4, URZ, UP0 ;  /* 0x000000ff04047287 */ /* 0x000fc80008000000 */
[----:B------:R-:W-:Y:S01]  /*2df0*/  ULEA UR4, UR4, UR7, 0x3 ;  /* 0x0000000704047291 */ /* 0x000fe2000f8e18ff */
[----:B-1----:R-:W-:-:S04]  /*2e00*/  LOP3.LUT R3, R2, UR5, RZ, 0x3c, !PT ;  /* 0x0000000502037c12 */ /* 0x002fc8000f8e3cff */
[----:B------:R-:W-:Y:S01]  /*2e10*/  SHF.L.U32 R3, R3, 0x1f, RZ ;  /* 0x0000001f03037819 */ /* 0x000fe200000006ff */
[----:B------:R-:W-:-:S07]  /*2e20*/  IMAD.U32 R0, RZ, RZ, UR4 ;  /* 0x00000004ff007e24 */ /* 0x000fce000f8e00ff */
.L_x_52:
[----:B-1----:R1:W2:Y:S02]  /*2e30*/  SYNCS.PHASECHK.TRANS64.TRYWAIT P0, [R0+URZ], R3 ;  /* 0x00000003000075a7 */ /* 0x0022a400080011ff */
[----:B--2---:R-:W-:Y:S05]  /*2e40*/  @!P0 NANOSLEEP.SYNCS 0x989680 ;  /* 0x009896800000895d */ /* 0x004fea0003900000 */
[----:B------:R-:W2:Y:S02]  /*2e50*/  @!P0 SYNCS.PHASECHK.TRANS64 P0, [R0+URZ], R3 ;  /* 0x00000003000085a7 */ /* 0x000ea400080010ff */
[----:B--2---:R-:W-:Y:S05]  /*2e60*/  @P0 EXIT ;  /* 0x000000000000094d */ /* 0x004fea0003800000 */
[----:B------:R-:W-:Y:S05]  /*2e70*/  BRA `(.L_x_52) ;  /* 0xfffffffc00ec7947 */ /* 0x000fea000383ffff */
.L_x_23:
[----:B------:R-:W1:Y:S02]  /*2e80*/  S2UR UR4, SR_CgaCtaId ;  /* 0x00000000000479c3 */ /* 0x000e640000008800 */
[----:B-1----:R-:W-:-:S04]  /*2e90*/  UISETP.NE.AND UP0, UPT, UR4, URZ, UPT ;  /* 0x000000ff0400728c */ /* 0x002fc8000bf05270 */
[----:B------:R-:W-:-:S09]  /*2ea0*/  UISETP.NE.OR UP0, UPT, UR17, 0x1, UP0 ;  /* 0x000000011100788c */ /* 0x000fd20008705670 */
[----:B------:R-:W-:Y:S05]  /*2eb0*/  BRA.U UP0, `(.L_x_53) ;  /* 0x00000005004c7547 */ /* 0x000fea000b800000 */
[----:B------:R-:W1:Y:S01]  /*2ec0*/  S2UR UR5, SR_CgaCtaId ;  /* 0x00000000000579c3 */ /* 0x000e620000008800 */
[----:B------:R-:W-:Y:S01]  /*2ed0*/  UMOV UR4, 0x400 ;  /* 0x0000040000047882 */ /* 0x000fe20000000000 */
[----:B------:R-:W-:Y:S01]  /*2ee0*/  ISETP.GE.U32.AND P2, PT, R0, 0x8, PT ;  /* 0x000000080000780c */ /* 0x000fe20003f46070 */
[----:B------:R-:W-:Y:S01]  /*2ef0*/  IMAD.MOV.U32 R12, RZ, RZ, 0x1 ;  /* 0x00000001ff0c7424 */ /* 0x000fe200078e00ff */
[----:B------:R-:W-:Y:S02]  /*2f00*/  CS2R R10, SRZ ;  /* 0x00000000000a7805 */ /* 0x000fe4000001ff00 */
[----:B------:R-:W-:Y:S01]  /*2f10*/  CS2R R8, SRZ ;  /* 0x0000000000087805 */ /* 0x000fe2000001ff00 */
[----:B-1----:R-:W-:-:S03]  /*2f20*/  ULEA UR6, UR5, UR4, 0x18 ;  /* 0x0000000405067291 */ /* 0x002fc6000f8ec0ff */
[----:B------:R-:W-:-:S09]  /*2f30*/  UMOV UR5, URZ ;  /* 0x000000ff00057c82 */ /* 0x000fd20008000000 */
.L_x_57:
[----:B------:R-:W-:Y:S02]  /*2f40*/  LEA R2, R8, UR6, 0x3 ;  /* 0x0000000608027c11 */ /* 0x000fe4000f8e18ff */
[----:B------:R-:W-:-:S03]  /*2f50*/  SHF.L.U32 R5, R9, 0x1f, RZ ;  /* 0x0000001f09057819 */ /* 0x000fc600000006ff */
[----:B------:R-:W-:Y:S01]  /*2f60*/  VIADD R4, R2, 0x150 ;  /* 0x0000015002047836 */ /* 0x000fe20000000000 */
[----:B------:R-:W1:Y:S02]  /*2f70*/  SYNCS.PHASECHK.TRANS64.TRYWAIT P0, [R2+URZ+0x140], R5 ;  /* 0x00014005020075a7 */ /* 0x000e6400080011ff */
[----:B-1----:R-:W-:Y:S05]  /*2f80*/  @!P0 BRA `(.L_x_54) ;  /* 0x0000006c00bc8947 */ /* 0x002fea0003800000 */
.L_x_164:
[----:B------:R-:W-:Y:S01]  /*2f90*/  ULEA UR4, UR5, UR6, 0x3 ;  /* 0x0000000605047291 */ /* 0x000fe2000f8e18ff */
[----:B------:R-:W-:Y:S02]  /*2fa0*/  PRMT R4, RZ, 0x654, R4 ;  /* 0x00000654ff047816 */ /* 0x000fe40000000004 */
[----:B-1----:R-:W-:Y:S01]  /*2fb0*/  SHF.L.U32 R5, R12, 0x1f, RZ ;  /* 0x0000001f0c057819 */ /* 0x002fe200000006ff */
[----:B------:R-:W-:Y:S01]  /*2fc0*/  UIADD3 UR7, UPT, UPT, UR4, 0xe0, URZ ;  /* 0x000000e004077890 */ /* 0x000fe2000fffe0ff */
[----:B------:R1:W-:Y:S05]  /*2fd0*/  SYNCS.ARRIVE.TRANS64.RED.A1T0 RZ, [R4+URZ], RZ ;  /* 0x000000ff04ff79a7 */ /* 0x0003ea00081004ff */
[----:B------:R-:W-:Y:S01]  /*2fe0*/  IMAD.U32 R7, RZ, RZ, UR7 ;  /* 0x00000007ff077e24 */ /* 0x000fe2000f8e00ff */
[----:B------:R-:W2:Y:S04]  /*2ff0*/  SYNCS.PHASECHK.TRANS64.TRYWAIT P0, [UR4+0xf0], R5 ;  /* 0x0000f005ff0075a7 */ /* 0x000ea80008001104 */
[----:B------:R-:W-:Y:S01]  /*3000*/  PRMT R6, R0, 0x654, R7 ;  /* 0x0000065400067816 */ /* 0x000fe20000000007 */
[----:B-1----:R-:W-:Y:S01]  /*3010*/  @!P2 IMAD.MOV.U32 R4, RZ, RZ, 0x10 ;  /* 0x00000010ff04a424 */ /* 0x002fe200078e00ff */
[----:B--2---:R-:W-:Y:S06]  /*3020*/  @!P0 BRA `(.L_x_55) ;  /* 0x0000006c00a88947 */ /* 0x004fec0003800000 */
.L_x_166:
[----:B------:R-:W-:Y:S01]  /*3030*/  ULEA UR8, UR5, UR6, 0x4 ;  /* 0x0000000605087291 */ /* 0x000fe2000f8e20ff */
[----:B------:R-:W-:Y:S01]  /*3040*/  SEL R3, R6, R3, !P2 ;  /* 0x0000000306037207 */ /* 0x000fe20005000000 */
[----:B------:R-:W-:Y:S01]  /*3050*/  UIADD3 UR9, UPT, UPT, UR4, 0xe0, URZ ;  /* 0x000000e004097890 */ /* 0x000fe2000fffe0ff */
[----:B-1----:R-:W-:Y:S01]  /*3060*/  LEA R2, R11, UR6, 0x3 ;  /* 0x000000060b027c11 */ /* 0x002fe2000f8e18ff */
[----:B------:R-:W-:Y:S01]  /*3070*/  UIADD3 UR8, UPT, UPT, UR8, 0x170, URZ ;  /* 0x0000017008087890 */ /* 0x000fe2000fffe0ff */
[----:B------:R-:W-:Y:S01]  /*3080*/  SHF.L.U32 R5, R10, 0x1f, RZ ;  /* 0x0000001f0a057819 */ /* 0x000fe200000006ff */
[----:B------:R1:W-:Y:S01]  /*3090*/  @!P2 SYNCS.ARRIVE.TRANS64.RED RZ, [R3+URZ], R4 ;  /* 0x0000000403ffa9a7 */ /* 0x0003e200080004ff */
[----:B------:R-:W-:Y:S01]  /*30a0*/  UIADD3 UR4, UPT, UPT, UR5, 0x1, URZ ;  /* 0x0000000105047890 */ /* 0x000fe2000fffe0ff */
[----:B------:R-:W-:-:S03]  /*30b0*/  VIADD R8, R8, 0x1 ;  /* 0x0000000108087836 */ /* 0x000fc60000000000 */
[----:B------:R-:W-:Y:S02]  /*30c0*/  UISETP.NE.AND UP0, UPT, UR4, 0x2, UPT ;  /* 0x000000020400788c */ /* 0x000fe4000bf05270 */
[----:B------:R-:W-:Y:S06]  /*30d0*/  UGETNEXTWORKID.BROADCAST [UR8], [UR9] ;  /* 0x00000000080073ca */ /* 0x000fec0008000100 */
[----:B------:R-:W-:Y:S01]  /*30e0*/  USEL UR7, URZ, 0x1, UP0 ;  /* 0x00000001ff077887 */ /* 0x000fe20008000000 */
[----:B------:R-:W-:Y:S01]  /*30f0*/  ISETP.NE.AND P0, PT, R8, 0x2, PT ;  /* 0x000000020800780c */ /* 0x000fe20003f05270 */
[----:B------:R-:W-:Y:S01]  /*3100*/  USEL UR5, UR4, URZ, UP0 ;  /* 0x000000ff04057287 */ /* 0x000fe20008000000 */
[----:B------:R-:W2:Y:S03]  /*3110*/  SYNCS.PHASECHK.TRANS64.TRYWAIT P1, [R2+URZ+0xe0], R5 ;  /* 0x0000e005020075a7 */ /* 0x000ea600080211ff */
[----:B------:R-:W-:Y:S01]  /*3120*/  LOP3.LUT R12, R12, UR7, RZ, 0x3c, !PT ;  /* 0x000000070c0c7c12 */ /* 0x000fe2000f8e3cff */
[----:B-12---:R-:W-:Y:S07]  /*3130*/  @!P1 BRA `(.L_x_56) ;  /* 0x0000006c007c9947 */ /* 0x006fee0003800000 */
.L_x_167:
[C---:B------:R-:W-:Y:S01]  /*3140*/  LEA R4, R11.reuse, UR6, 0x4 ;  /* 0x000000060b047c11 */ /* 0x040fe2000f8e20ff */
[----:B-1----:R-:W-:Y:S01]  /*3150*/  VIADD R2, R2, 0xf0 ;  /* 0x000000f002027836 */ /* 0x002fe20000000000 */
[----:B------:R-:W-:Y:S01]  /*3160*/  SEL R8, R8, RZ, P0 ;  /* 0x000000ff08087207 */ /* 0x000fe20000000000 */
[----:B------:R-:W-:-:S03]  /*3170*/  VIADD R11, R11, 0x1 ;  /* 0x000000010b0b7836 */ /* 0x000fc60000000000 */
[----:B------:R-:W1:Y:S01]  /*3180*/  LDS.128 R4, [R4+0x170] ;  /* 0x0001700004047984 */ /* 0x000e620000000c00 */
[----:B------:R-:W-:Y:S02]  /*3190*/  PRMT R2, RZ, 0x654, R2 ;  /* 0x00000654ff027816 */ /* 0x000fe40000000002 */
[C---:B------:R-:W-:Y:S01]  /*31a0*/  ISETP.NE.AND P1, PT, R11.reuse, 0x2, PT ;  /* 0x000000020b00780c */ /* 0x040fe20003f25270 */
[----:B------:R-:W-:Y:S01]  /*31b0*/  @!PT LDS RZ, [RZ] ;  /* 0x00000000fffff984 */ /* 0x000fe20000000800 */
[----:B------:R-:W-:Y:S01]  /*31c0*/  @!PT LDS RZ, [RZ] ;  /* 0x00000000fffff984 */ /* 0x000fe20000000800 */
[----:B------:R-:W-:Y:S01]  /*31d0*/  @!PT LDS RZ, [RZ] ;  /* 0x00000000fffff984 */ /* 0x000fe20000000800 */
[----:B------:R-:W-:Y:S01]  /*31e0*/  @!PT LDS RZ, [RZ] ;  /* 0x00000000fffff984 */ /* 0x000fe20000000800 */
[----:B------:R2:W-:Y:S06]  /*31f0*/  MEMBAR.ALL.CTA ;  /* 0x0000000000007992 */ /* 0x0005ec0000008000 */
[----:B--2---:R-:W2:Y:S01]  /*3200*/  FENCE.VIEW.ASYNC.S ;  /* 0x00000000000073c6 */ /* 0x004ea20000000000 */
[----:B------:R-:W-:Y:S01]  /*3210*/  SEL R11, R11, RZ, P1 ;  /* 0x000000ff0b0b7207 */ /* 0x000fe20000800000 */
[----:B--2---:R2:W-:Y:S01]  /*3220*/  SYNCS.ARRIVE.TRANS64.RED.A1T0 RZ, [R2+URZ], RZ ;  /* 0x000000ff02ff79a7 */ /* 0x0045e200081004ff */
[----:B-1----:R-:W-:-:S02]  /*3230*/  LOP3.LUT P3, RZ, R6, 0x1, RZ, 0xc0, !PT ;  /* 0x0000000106ff7812 */ /* 0x002fc4000786c0ff */
[----:B------:R-:W-:-:S04]  /*3240*/  SEL R5, RZ, 0x1, P1 ;  /* 0x00000001ff057807 */ /* 0x000fc80000800000 */
[----:B------:R-:W-:Y:S02]  /*3250*/  LOP3.LUT R10, R10, R5, RZ, 0x3c, !PT ;  /* 0x000000050a0a7212 */ /* 0x000fe400078e3cff */
[----:B--2---:R-:W-:-:S04]  /*3260*/  SEL R2, RZ, 0x1, P0 ;  /* 0x00000001ff027807 */ /* 0x004fc80000000000 */
[----:B------:R-:W-:Y:S01]  /*3270*/  LOP3.LUT R9, R9, R2, RZ, 0x3c, !PT ;  /* 0x0000000209097212 */ /* 0x000fe200078e3cff */
[----:B------:R-:W-:Y:S06]  /*3280*/  @P3 BRA `(.L_x_57) ;  /* 0xfffffffc002c3947 */ /* 0x000fec000383ffff */
[----:B------:R-:W-:Y:S01]  /*3290*/  ULEA UR4, UR5, UR6, 0x3 ;  /* 0x0000000605047291 */ /* 0x000fe2000f8e18ff */
[----:B------:R-:W-:-:S08]  /*32a0*/  SHF.L.U32 R3, R12, 0x1f, RZ ;  /* 0x0000001f0c037819 */ /* 0x000fd000000006ff */
[----:B------:R-:W1:Y:S02]  /*32b0*/  SYNCS.PHASECHK.TRANS64 P0, [UR4+0xf0], R3 ;  /* 0x0000f003ff0075a7 */ /* 0x000e640008001004 */
[----:B-1----:R-:W-:Y:S05]  /*32c0*/  @P0 BRA `(.L_x_58) ;  /* 0x0000000000080947 */ /* 0x002fea0003800000 */
[----:B------:R-:W1:Y:S02]  /*32d0*/  SYNCS.PHASECHK.TRANS64.TRYWAIT P0, [UR4+0xf0], R3 ;  /* 0x0000f003ff0075a7 */ /* 0x000e640008001104 */
[----:B-1----:R-:W-:Y:S05]  /*32e0*/  @!P0 BRA `(.L_x_59) ;  /* 0x0000006c00248947 */ /* 0x002fea0003800000 */
.L_x_58:
[----:B------:R-:W-:-:S04]  /*32f0*/  UIADD3 UR7, UPT, UPT, UR5, 0x1, URZ ;  /* 0x0000000105077890 */ /* 0x000fc8000fffe0ff */
[----:B------:R-:W-:-:S04]  /*3300*/  UISETP.NE.AND UP0, UPT, UR7, 0x2, UPT ;  /* 0x000000020700788c */ /* 0x000fc8000bf05270 */
[----:B------:R-:W-:Y:S02]  /*3310*/  USEL UR8, URZ, 0x1, UP0 ;  /* 0x00000001ff087887 */ /* 0x000fe40008000000 */
[----:B------:R-:W-:-:S04]  /*3320*/  USEL UR7, UR7, URZ, UP0 ;  /* 0x000000ff07077287 */ /* 0x000fc80008000000 */
[----:B------:R-:W-:Y:S01]  /*3330*/  ULEA UR7, UR7, UR6, 0x3 ;  /* 0x0000000607077291 */ /* 0x000fe2000f8e18ff */
[----:B-1----:R-:W-:-:S04]  /*3340*/  LOP3.LUT R3, R12, UR8, RZ, 0x3c, !PT ;  /* 0x000000080c037c12 */ /* 0x002fc8000f8e3cff */
[----:B------:R-:W-:-:S04]  /*3350*/  SHF.L.U32 R0, R3, 0x1f, RZ ;  /* 0x0000001f03007819 */ /* 0x000fc800000006ff */
[----:B------:R-:W1:Y:S02]  /*3360*/  SYNCS.PHASECHK.TRANS64 P0, [UR7+0xf0], R0 ;  /* 0x0000f000ff0075a7 */ /* 0x000e640008001007 */
[----:B-1----:R-:W-:Y:S05]  /*3370*/  @P0 EXIT ;  /* 0x000000000000094d */ /* 0x002fea0003800000 */
[----:B------:R-:W-:Y:S02]  /*3380*/  SHF.L.U32 R3, R3, 0x1f, RZ ;  /* 0x0000001f03037819 */ /* 0x000fe400000006ff */
[----:B------:R-:W-:-:S07]  /*3390*/  MOV R0, UR7 ;  /* 0x0000000700007c02 */ /* 0x000fce0008000f00 */
.L_x_60:
[----:B-1----:R1:W2:Y:S02]  /*33a0*/  SYNCS.PHASECHK.TRANS64.TRYWAIT P0, [R0+URZ+0xf0], R3 ;  /* 0x0000f003000075a7 */ /* 0x0022a400080011ff */
[----:B--2---:R-:W-:Y:S05]  /*33b0*/  @!P0 NANOSLEEP.SYNCS 0x989680 ;  /* 0x009896800000895d */ /* 0x004fea0003900000 */
[----:B------:R-:W2:Y:S02]  /*33c0*/  @!P0 SYNCS.PHASECHK.TRANS64 P0, [R0+URZ+0xf0], R3 ;  /* 0x0000f003000085a7 */ /* 0x000ea400080010ff */
[----:B--2---:R-:W-:Y:S05]  /*33d0*/  @P0 EXIT ;  /* 0x000000000000094d */ /* 0x004fea0003800000 */
[----:B------:R-:W-:Y:S05]  /*33e0*/  BRA `(.L_x_60) ;  /* 0xfffffffc00ec7947 */ /* 0x000fea000383ffff */
.L_x_53:
[----:B------:R-:W-:Y:S05]  /*33f0*/  BRA.U UP4, `(.L_x_61) ;  /* 0x0000000d04a07547 */ /* 0x000fea000b800000 */
[----:B------:R-:W1:Y:S01]  /*3400*/  S2UR UR7, SR_CgaCtaId ;  /* 0x00000000000779c3 */ /* 0x000e620000008800 */
[----:B------:R-:W-:Y:S01]  /*3410*/  UMOV UR4, 0x40 ;  /* 0x0000004000047882 */ /* 0x000fe20000000000 */
[----:B------:R-:W-:Y:S01]  /*3420*/  NOP ;  /* 0x0000000000007918 */ /* 0x000fe20000000000 */
[----:B------:R-:W-:Y:S01]  /*3430*/  UMOV UR6, 0x400 ;  /* 0x0000040000067882 */ /* 0x000fe20000000000 */
[----:B-1----:R-:W-:Y:S02]  /*3440*/  ULEA UR5, UR7, UR4, 0x18 ;  /* 0x0000000407057291 */ /* 0x002fe4000f8ec0ff */
[----:B------:R-:W-:-:S07]  /*3450*/  ULEA UR6, UR7, UR6, 0x18 ;  /* 0x0000000607067291 */ /* 0x000fce000f8ec0ff */
[----:B------:R-:W1:Y:S02]  /*3460*/  LDS.U8 R0, [UR5+0x1c] ;  /* 0x00001c05ff007984 */ /* 0x000e640008000000 */
[----:B-1----:R-:W-:-:S13]  /*3470*/  ISETP.NE.AND P0, PT, R0, RZ, PT ;  /* 0x000000ff0000720c */ /* 0x002fda0003f05270 */
[----:B------:R-:W-:Y:S05]  /*3480*/  @P0 BRA `(.L_x_62) ;  /* 0x0000000000580947 */ /* 0x000fea0003800000 */
[----:B------:R-:W-:-:S13]  /*3490*/  ELECT P0, URZ, PT ;  /* 0x0000000000ff782f */ /* 0x000fda0003800000 */
[----:B------:R-:W-:Y:S05]  /*34a0*/  @!P0 BRA `(.L_x_63) ;  /* 0x0000000000608947 */ /* 0x000fea0003800000 */
[----:B------:R-:W-:Y:S01]  /*34b0*/  UMOV UR4, 0x10 ;  /* 0x0000001000047882 */ /* 0x000fe20000000000 */
[----:B------:R-:W-:Y:S01]  /*34c0*/  HFMA2 R0, -RZ, RZ, 0, 5.9604644775390625e-08 ;  /* 0x00000001ff007431 */ /* 0x000fe200000001ff */
[----:B------:R-:W-:-:S03]  /*34d0*/  MOV R3, 0xffff ;  /* 0x0000ffff00037802 */ /* 0x000fc60000000f00 */
[----:B------:R-:W-:Y:S04]  /*34e0*/  DEPBAR.LE SB1, 0x36 ;  /* 0x00009d800000791a */ /* 0x000fe80000000000 */
[----:B------:R-:W1:Y:S02]  /*34f0*/  UTCATOMSWS.FIND_AND_SET.ALIGN UP0, UR4, UR4 ;  /* 0x00000004000475e3 */ /* 0x000e640008000800 */
[----:B-1----:R-:W-:Y:S01]  /*3500*/  MOV R4, UR4 ;  /* 0x0000000400047c02 */ /* 0x002fe20008000f00 */
[----:B------:R-:W-:Y:S06]  /*3510*/  BRA.U UP0, `(.L_x_64) ;  /* 0x0000000100187547 */ /* 0x000fec000b800000 */
.L_x_65:
[----:B------:R-:W-:Y:S05]  /*3520*/  NANOSLEEP 0x64 ;  /* 0x000000640000795d */ /* 0x000fea0003800000 */
[----:B------:R-:W-:-:S05]  /*3530*/  UMOV UR4, 0x10 ;  /* 0x0000001000047882 */ /* 0x000fca0000000000 */
[----:B------:R-:W-:Y:S04]  /*3540*/  DEPBAR.LE SB1, 0x36 ;  /* 0x00009d800000791a */ /* 0x000fe80000000000 */
[----:B------:R-:W1:Y:S02]  /*3550*/  UTCATOMSWS.FIND_AND_SET.ALIGN UP0, UR4, UR4 ;  /* 0x00000004000475e3 */ /* 0x000e640008000800 */
[----:B-1----:R-:W-:Y:S01]  /*3560*/  MOV R4, UR4 ;  /* 0x0000000400047c02 */ /* 0x002fe20008000f00 */
[----:B------:R-:W-:Y:S05]  /*3570*/  BRA.U !UP0, `(.L_x_65) ;  /* 0xfffffffd08e87547 */ /* 0x000fea000b83ffff */
.L_x_64:
[-C--:B------:R-:W-:Y:S02]  /*3580*/  SHF.L.U32 R3, R3, R4.reuse, RZ ;  /* 0x0000000403037219 */ /* 0x080fe400000006ff */
[----:B------:R-:W-:Y:S01]  /*3590*/  SHF.L.U32 R0, R0, R4, RZ ;  /* 0x0000000400007219 */ /* 0x000fe200000006ff */
[----:B------:R-:W-:Y:S02]  /*35a0*/  IMAD.SHL.U32 R4, R4, 0x20, RZ ;  /* 0x0000002004047824 */ /* 0x000fe400078e00ff */
[----:B------:R1:W-:Y:S04]  /*35b0*/  ATOMS.OR RZ, [UR5+0x14], R3 ;  /* 0x00001403ffff798c */ /* 0x0003e8000b000005 */
[----:B------:R1:W-:Y:S04]  /*35c0*/  ATOMS.OR RZ, [UR5+0x18], R0 ;  /* 0x00001800ffff798c */ /* 0x0003e8000b000005 */
[----:B------:R1:W-:Y:S01]  /*35d0*/  STS [UR6+0x190], R4 ;  /* 0x00019004ff007988 */ /* 0x0003e20008000806 */
[----:B------:R-:W-:Y:S05]  /*35e0*/  BRA `(.L_x_63) ;  /* 0x0000000000107947 */ /* 0x000fea0003800000 */
.L_x_62:
[----:B------:R-:W-:Y:S02]  /*35f0*/  MOV R0, 0xffffffff ;  /* 0xffffffff00007802 */ /* 0x000fe40000000f00 */
[----:B------:R-:W-:-:S03]  /*3600*/  MOV R4, 0x3630 ;  /* 0x0000363000047802 */ /* 0x000fc60000000f00 */
[----:B------:R1:W-:Y:S04]  /*3610*/  STS [UR6+0x190], R0 ;  /* 0x00019000ff007988 */ /* 0x0003e80008000806 */
[----:B-1---5:R-:W-:Y:S05]  /*3620*/  CALL.REL.NOINC `($__internal_1_$__cuda_sm10x_tcgen05_guardrail_trap_phase_invalid_during_alloc) ;  /* 0x00000070006c7944 */ /* 0x022fea0003c00000 */
.L_x_63:
[----:B------:R-:W-:Y:S05]  /*3630*/  WARPSYNC.ALL ;  /* 0x0000000000007948 */ /* 0x000fea0003800000 */
[----:B------:R-:W2:Y:S01]  /*3640*/  S2UR UR4, SR_CgaCtaId ;  /* 0x00000000000479c3 */ /* 0x000ea20000008800 */
[----:B------:R-:W-:Y:S01]  /*3650*/  UMOV UR17, 0x400 ;  /* 0x0000040000117882 */ /* 0x000fe20000000000 */
[----:B------:R-:W-:-:S06]  /*3660*/  NOP ;  /* 0x0000000000007918 */ /* 0x000fcc0000000000 */
[----:B------:R-:W-:Y:S06]  /*3670*/  BAR.ARV 0x6, 0xa0 ;  /* 0x0182800000007b1d */ /* 0x000fec0000002000 */
[----:B------:R-:W3:Y:S01]  /*3680*/  LDCU UR5, c[0x0][0x38c] ;  /* 0x00007180ff0577ac */ /* 0x000ee20008000800 */
[----:B------:R-:W-:Y:S01]  /*3690*/  LOP3.LUT R2, R2, 0xffff, RZ, 0xc0, !PT ;  /* 0x0000ffff02027812 */ /* 0x000fe200078ec0ff */
[----:B------:R-:W-:Y:S01]  /*36a0*/  IMAD.MOV.U32 R11, RZ, RZ, 0x1 ;  /* 0x00000001ff0b7424 */ /* 0x000fe200078e00ff */
[----:B------:R-:W-:Y:S01]  /*36b0*/  CS2R R8, SRZ ;  /* 0x0000000000087805 */ /* 0x000fe2000001ff00 */
[----:B------:R-:W4:Y:S01]  /*36c0*/  LDCU UR8, c[0x0][0x38c] ;  /* 0x00007180ff0877ac */ /* 0x000f220008000800 */
[----:B------:R-:W-:Y:S01]  /*36d0*/  R2UR UR19, R2 ;  /* 0x00000000021372ca */ /* 0x000fe200000e0000 */
[----:B------:R-:W-:Y:S01]  /*36e0*/  IMAD.MOV.U32 R10, RZ, RZ, RZ ;  /* 0x000000ffff0a7224 */ /* 0x000fe200078e00ff */
[----:B------:R-:W-:Y:S01]  /*36f0*/  UMOV UR22, URZ ;  /* 0x000000ff00167c82 */ /* 0x000fe20008000000 */
[----:B------:R-:W-:Y:S01]  /*3700*/  UMOV UR14, URZ ;  /* 0x000000ff000e7c82 */ /* 0x000fe20008000000 */
[----:B--2---:R-:W-:Y:S01]  /*3710*/  ULEA UR17, UR4, UR17, 0x18 ;  /* 0x0000001104117291 */ /* 0x004fe2000f8ec0ff */
[----:B------:R-:W-:Y:S01]  /*3720*/  UMOV UR26, 0x0 ;  /* 0x00000000001a7882 */ /* 0x000fe20000000000 */
[----:B------:R-:W-:-:S02]  /*3730*/  UMOV UR27, 0x4400010 ;  /* 0x04400010001b7882 */ /* 0x000fc40000000000 */
[----:B------:R-:W-:Y:S02]  /*3740*/  UIADD3 UR6, UPT, UPT, UR17, 0x8800, URZ ;  /* 0x0000880011067890 */ /* 0x000fe4000fffe0ff */
[----:B------:R-:W-:Y:S02]  /*3750*/  UIADD3 UR7, UPT, UPT, UR17, 0x11800, URZ ;  /* 0x0001180011077890 */ /* 0x000fe4000fffe0ff */
[----:B---3--:R-:W-:Y:S01]  /*3760*/  UIADD3 UR5, UPT, UPT, UR5, 0x1f, URZ ;  /* 0x0000001f05057890 */ /* 0x008fe2000fffe0ff */
[----:B-1----:R-:W1:Y:S01]  /*3770*/  LDS R0, [UR17+0x190] ;  /* 0x00019011ff007984 */ /* 0x002e620008000800 */
[----:B------:R-:W-:Y:S02]  /*3780*/  USHF.R.U32.HI UR6, URZ, 0x4, UR6 ;  /* 0x00000004ff067899 */ /* 0x000fe40008011606 */
[----:B------:R-:W-:Y:S02]  /*3790*/  USHF.R.S32.HI UR4, URZ, 0x1f, UR5 ;  /* 0x0000001fff047899 */ /* 0x000fe40008011405 */
[----:B------:R-:W-:-:S02]  /*37a0*/  ULOP3.LUT UR6, UR6, 0x3fff, URZ, 0xc0, !UPT ;  /* 0x00003fff06067892 */ /* 0x000fc4000f8ec0ff */
[----:B------:R-:W-:Y:S02]  /*37b0*/  ULEA.HI UR4, UR4, UR5, URZ, 0x5 ;  /* 0x0000000504047291 */ /* 0x000fe4000f8f28ff */
[----:B------:R-:W-:Y:S02]  /*37c0*/  USHF.R.U32.HI UR5, URZ, 0x4, UR7 ;  /* 0x00000004ff057899 */ /* 0x000fe40008011607 */
[----:B------:R-:W-:Y:S02]  /*37d0*/  USHF.R.S32.HI UR28, URZ, 0x5, UR4 ;  /* 0x00000005ff1c7899 */ /* 0x000fe40008011404 */
[----:B------:R-:W-:Y:S02]  /*37e0*/  ULOP3.LUT UR5, UR5, 0x3fff, URZ, 0xc0, !UPT ;  /* 0x00003fff05057892 */ /* 0x000fe4000f8ec0ff */
[----:B------:R-:W-:Y:S02]  /*37f0*/  UISETP.LT.AND UP0, UPT, UR28, 0x1, UPT ;  /* 0x000000011c00788c */ /* 0x000fe4000bf01270 */
[----:B------:R-:W-:-:S02]  /*3800*/  ULOP3.LUT UR20, UR6, 0x10000, URZ, 0xfc, !UPT ;  /* 0x0001000006147892 */ /* 0x000fc4000f8efcff */
[----:B------:R-:W-:Y:S02]  /*3810*/  USEL UR29, UR28, 0x1, !UP0 ;  /* 0x000000011c1d7887 */ /* 0x000fe4000c000000 */
[----:B------:R-:W-:Y:S02]  /*3820*/  ULOP3.LUT UR21, UR5, 0x10000, URZ, 0xfc, !UPT ;  /* 0x0001000005157892 */ /* 0x000fe4000f8efcff */
[----:B------:R-:W-:Y:S02]  /*3830*/  UIADD3 UR29, UPT, UPT, -UR29, URZ, URZ ;  /* 0x000000ff1d1d7290 */ /* 0x000fe4000fffe1ff */
[----:B----4-:R-:W-:Y:S01]  /*3840*/  UISETP.GE.AND UP4, UPT, UR8, 0x1, UPT ;  /* 0x000000010800788c */ /* 0x010fe2000bf86270 */
[----:B------:R-:W-:Y:S01]  /*3850*/  UMOV UR24, 0x0 ;  /* 0x0000000000187882 */ /* 0x000fe20000000000 */
[----:B------:R-:W-:Y:S01]  /*3860*/  UMOV UR25, 0x4400010 ;  /* 0x0440001000197882 */ /* 0x000fe20000000000 */
[----:B-1----:R-:W-:-:S15]  /*3870*/  R2UR UR30, R0 ;  /* 0x00000000001e72ca */ /* 0x002fde00000e0000 */
.L_x_72:
[----:B------:R-:W-:Y:S02]  /*3880*/  LEA R0, R10, UR17, 0x3 ;  /* 0x000000110a007c11 */ /* 0x000fe4000f8e18ff */
[----:B------:R-:W-:Y:S02]  /*3890*/  SHF.L.U32 R5, R9, 0x1f, RZ ;  /* 0x0000001f09057819 */ /* 0x000fe400000006ff */
[----:B------:R-:W-:Y:S01]  /*38a0*/  PLOP3.LUT P0, PT, PT, PT, UP4, 0x80, 0x8 ;  /* 0x000000000008781c */ /* 0x000fe20003f0f048 */
[----:B------:R-:W-:Y:S01]  /*38b0*/  VIADD R3, R0, 0xf0 ;  /* 0x000000f000037836 */ /* 0x000fe20000000000 */
[----:B-1----:R-:W1:Y:S02]  /*38c0*/  SYNCS.PHASECHK.TRANS64.TRYWAIT P1, [R0+URZ+0xe0], R5 ;  /* 0x0000e005000075a7 */ /* 0x002e6400080211ff */
[----:B-1-3--:R-:W-:Y:S09]  /*38d0*/  @!P1 BRA `(.L_x_66) ;  /* 0x0000006400c09947 */ /* 0x00aff20003800000 */
.L_x_169:
[----:B------:R-:W-:Y:S01]  /*38e0*/  LEA R4, R10, UR17, 0x4 ;  /* 0x000000110a047c11 */ /* 0x000fe2000f8e20ff */
[----:B------:R-:W-:Y:S01]  /*38f0*/  @UP4 ULEA UR4, UR14, UR17, 0x3 ;  /* 0x000000110e044291 */ /* 0x000fe2000f8e18ff */
[----:B------:R-:W-:Y:S01]  /*3900*/  PLOP3.LUT P2, PT, PT, PT, PT, 0x80, 0x8 ;  /* 0x000000000008781c */ /* 0x000fe20003f4f070 */
[----:B------:R-:W-:Y:S01]  /*3910*/  ULEA UR23, UR22, UR17, 0x3 ;  /* 0x0000001116177291 */ /* 0x000fe2000f8e18ff */
[----:B------:R-:W-:Y:S02]  /*3920*/  PRMT R3, RZ, 0x654, R3 ;  /* 0x00000654ff037816 */ /* 0x000fe40000000003 */
[----:B-1----:R-:W1:Y:S01]  /*3930*/  LDS.128 R4, [R4+0x170] ;  /* 0x0001700004047984 */ /* 0x002e620000000c00 */
[----:B------:R-:W-:Y:S02]  /*3940*/  @P0 SHF.L.U32 R2, R8, 0x1f, RZ ;  /* 0x0000001f08020819 */ /* 0x000fe400000006ff */
[----:B------:R-:W-:Y:S01]  /*3950*/  SHF.L.U32 R0, R11, 0x1f, RZ ;  /* 0x0000001f0b007819 */ /* 0x000fe200000006ff */
[----:B------:R-:W-:Y:S01]  /*3960*/  @!PT LDS RZ, [RZ] ;  /* 0x00000000fffff984 */ /* 0x000fe20000000800 */
[----:B------:R-:W-:Y:S01]  /*3970*/  @!PT LDS RZ, [RZ] ;  /* 0x00000000fffff984 */ /* 0x000fe20000000800 */
[----:B------:R-:W-:Y:S01]  /*3980*/  @!PT LDS RZ, [RZ] ;  /* 0x00000000fffff984 */ /* 0x000fe20000000800 */
[----:B------:R-:W-:Y:S01]  /*3990*/  @!PT LDS RZ, [RZ] ;  /* 0x00000000fffff984 */ /* 0x000fe20000000800 */
[----:B------:R2:W-:Y:S06]  /*39a0*/  MEMBAR.ALL.CTA ;  /* 0x0000000000007992 */ /* 0x0005ec0000008000 */
[----:B--2---:R-:W2:Y:S02]  /*39b0*/  FENCE.VIEW.ASYNC.S ;  /* 0x00000000000073c6 */ /* 0x004ea40000000000 */
[----:B--2---:R2:W-:Y:S01]  /*39c0*/  SYNCS.ARRIVE.TRANS64.RED.A1T0 RZ, [R3+URZ], RZ ;  /* 0x000000ff03ff79a7 */ /* 0x0045e200081004ff */
[----:B------:R2:W3:Y:S01]  /*39d0*/  @P0 SYNCS.PHASECHK.TRANS64.TRYWAIT P2, [UR4], R2 ;  /* 0x00000002ff0005a7 */ /* 0x0004e20008041104 */
[----:B------:R-:W-:Y:S01]  /*39e0*/  ULEA.HI UR4, UR22, UR22, URZ, 0x1 ;  /* 0x0000001616047291 */ /* 0x000fe2000f8f08ff */
[----:B-1----:R-:W-:-:S03]  /*39f0*/  LOP3.LUT P1, RZ, R6, 0x1, RZ, 0xc0, !PT ;  /* 0x0000000106ff7812 */ /* 0x002fc6000782c0ff */
[----:B------:R-:W-:Y:S02]  /*3a00*/  USHF.L.U32 UR18, UR4, 0x7, URZ ;  /* 0x0000000704127899 */ /* 0x000fe400080006ff */
[----:B------:R-:W-:Y:S02]  /*3a10*/  ULOP3.LUT UR4, UR4, 0xffe, URZ, 0xc0, !UPT ;  /* 0x00000ffe04047892 */ /* 0x000fe4000f8ec0ff */
[----:B------:R-:W-:Y:S02]  /*3a20*/  ULOP3.LUT UR18, UR18, 0xffffff00, URZ, 0xc0, !UPT ;  /* 0xffffff0012127892 */ /* 0x000fe4000f8ec0ff */
[----:B------:R-:W-:Y:S02]  /*3a30*/  UIADD3 UR4, UPT, UPT, -UR4, UR22, URZ ;  /* 0x0000001604047290 */ /* 0x000fe4000fffe1ff */
[----:B------:R-:W-:Y:S01]  /*3a40*/  UIADD3 UR18, UPT, UPT, UR30, UR18, URZ ;  /* 0x000000121e127290 */ /* 0x000fe2000fffe0ff */
[----:B------:R-:W1:Y:S03]  /*3a50*/  SYNCS.PHASECHK.TRANS64.TRYWAIT P0, [UR23+0x120], R0 ;  /* 0x00012000ff0075a7 */ /* 0x000e660008001117 */
[----:B------:R-:W-:Y:S01]  /*3a60*/  ULEA UR18, UR4, UR18, 0x14 ;  /* 0x0000001204127291 */ /* 0x000fe2000f8ea0ff */
[----:B-123--:R-:W-:Y:S11]  /*3a70*/  @!P0 BRA `(.L_x_67) ;  /* 0x00000064006c8947 */ /* 0x00eff60003800000 */
.L_x_171:
[----:B------:R-:W-:Y:S01]  /*3a80*/  IADD3 R10, PT, PT, R10, 0x1, RZ ;  /* 0x000000010a0a7810 */ /* 0x000fe20007ffe0ff */
[----:B------:R-:W-:Y:S06]  /*3a90*/  BRA.U !UP4, `(.L_x_68) ;  /* 0x000000010c987547 */ /* 0x000fec000b800000 */
[----:B------:R-:W-:Y:S01]  /*3aa0*/  UPLOP3.LUT UP2, UPT, UPT, UPT, UPT, 0x40, 0x4 ;  /* 0x000000000004789c */ /* 0x000fe20003f4e870 */
[----:B------:R-:W-:Y:S01]  /*3ab0*/  UMOV UR16, UR29 ;  /* 0x0000001d00107c82 */ /* 0x000fe20008000000 */
[----:B------:R-:W-:Y:S01]  /*3ac0*/  UMOV UR15, UR28 ;  /* 0x0000001c000f7c82 */ /* 0x000fe20008000000 */
[----:B------:R-:W-:-:S08]  /*3ad0*/  UMOV UR6, UR14 ;  /* 0x0000000e00067c82 */ /* 0x000fd00008000000 */
.L_x_71:
[----:B------:R-:W-:Y:S02]  /*3ae0*/  UIADD3 UR16, UPT, UPT, UR16, 0x1, URZ ;  /* 0x0000000110107890 */ /* 0x000fe4000fffe0ff */
[----:B--2---:R-:W-:Y:S02]  /*3af0*/  ULEA UR5, UR6, UR17, 0x3 ;  /* 0x0000001106057291 */ /* 0x004fe4000f8e18ff */
[----:B------:R-:W-:Y:S01]  /*3b00*/  UISETP.NE.AND UP3, UPT, UR16, URZ, UPT ;  /* 0x000000ff1000728c */ /* 0x000fe2000bf65270 */
[----:B---3--:R-:W-:Y:S10]  /*3b10*/  @P2 BRA `(.L_x_69) ;  /* 0x00000000000c2947 */ /* 0x008ff40003800000 */
[----:B-1----:R-:W-:Y:S04]  /*3b20*/  SHF.L.U32 R3, R8, 0x1f, RZ ;  /* 0x0000001f08037819 */ /* 0x002fe800000006ff */
[----:B------:R-:W1:Y:S02]  /*3b30*/  SYNCS.PHASECHK.TRANS64.TRYWAIT P0, [UR5], R3 ;  /* 0x00000003ff0075a7 */ /* 0x000e640008001105 */
[----:B-1----:R-:W-:Y:S05]  /*3b40*/  @!P0 BRA `(.L_x_70) ;  /* 0x0000006400508947 */ /* 0x002fea0003800000 */
.L_x_69:
[----:B------:R-:W-:Y:S01]  /*3b50*/  UISETP.NE.AND UP0, UPT, UR15, 0x1, UPT ;  /* 0x000000010f00788c */ /* 0x000fe2000bf05270 */
[----:B------:R-:W-:Y:S01]  /*3b60*/  PLOP3.LUT P2, PT, PT, PT, PT, 0x80, 0x8 ;  /* 0x000000000008781c */ /* 0x000fe20003f4f070 */
[----:B------:R-:W-:Y:S02]  /*3b70*/  UIADD3 UR4, UPT, UPT, UR6, 0x1, URZ ;  /* 0x0000000106047890 */ /* 0x000fe4000fffe0ff */
[----:B------:R-:W-:Y:S02]  /*3b80*/  ULEA UR12, UR6, UR21, 0xa ;  /* 0x00000015060c7291 */ /* 0x000fe4000f8e50ff */
[----:B------:R-:W-:Y:S01]  /*3b90*/  UISETP.NE.AND UP1, UPT, UR4, 0x9, UPT ;  /* 0x000000090400788c */ /* 0x000fe2000bf25270 */
[----:B------:R-:W-:Y:S01]  /*3ba0*/  PLOP3.LUT P0, PT, PT, PT, UP0, 0x80, 0x8 ;  /* 0x000000000008781c */ /* 0x000fe20003f0f008 */
[----:B------:R-:W-:Y:S02]  /*3bb0*/  UIADD3 UR10, UPT, UPT, UR12, 0x2, URZ ;  /* 0x000000020c0a7890 */ /* 0x000fe4000fffe0ff */
[----:B------:R-:W-:Y:S02]  /*3bc0*/  USEL UR7, URZ, 0x1, UP1 ;  /* 0x00000001ff077887 */ /* 0x000fe40008800000 */
[----:B------:R-:W-:Y:S02]  /*3bd0*/  USEL UR14, UR4, URZ, UP1 ;  /* 0x000000ff040e7287 */ /* 0x000fe40008800000 */
[----:B------:R-:W-:Y:S02]  /*3be0*/  UIADD3 UR15, UPT, UPT, UR15, -0x1, URZ ;  /* 0xffffffff0f0f7890 */ /* 0x000fe4000fffe0ff */
[----:B------:R-:W-:Y:S01]  /*3bf0*/  @UP0 ULEA UR4, UR14, UR17, 0x3 ;  /* 0x000000110e040291 */ /* 0x000fe2000f8e18ff */
[----:B------:R-:W-:Y:S01]  /*3c00*/  LOP3.LUT R8, R8, UR7, RZ, 0x3c, !PT ;  /* 0x0000000708087c12 */ /* 0x000fe2000f8e3cff */
[----:B------:R-:W-:Y:S01]  /*3c10*/  UIADD3 UR7, UPT, UPT, UR5, 0x48, URZ ;  /* 0x0000004805077890 */ /* 0x000fe2000fffe0ff */
[----:B------:R-:W-:Y:S02]  /*3c20*/  UMOV UR13, 0x80004020 ;  /* 0x80004020000d7882 */ /* 0x000fe40000000000 */
[----:B-1----:R-:W-:Y:S01]  /*3c30*/  @P0 SHF.L.U32 R0, R8, 0x1f, RZ ;  /* 0x0000001f08000819 */ /* 0x002fe200000006ff */
[----:B------:R-:W-:Y:S01]  /*3c40*/  UMOV UR5, 0x80004020 ;  /* 0x8000402000057882 */ /* 0x000fe20000000000 */
[----:B------:R-:W-:Y:S01]  /*3c50*/  UMOV UR11, 0x80004020 ;  /* 0x80004020000b7882 */ /* 0x000fe20000000000 */
[----:B------:R-:W-:Y:S01]  /*3c60*/  UMOV UR9, 0x80004020 ;  /* 0x8000402000097882 */ /* 0x000fe20000000000 */
[----:B------:R2:W3:Y:S01]  /*3c70*/  @P0 SYNCS.PHASECHK.TRANS64.TRYWAIT P2, [UR4], R0 ;  /* 0x00000000ff0005a7 */ /* 0x0004e20008041104 */
[----:B------:R-:W-:Y:S03]  /*3c80*/  ULEA UR4, UR6, UR20, 0x8 ;  /* 0x0000001406047291 */ /* 0x000fe6000f8e40ff */
[----:B------:R-:W-:Y:S01]  /*3c90*/  UMOV UR6, UR14 ;  /* 0x0000000e00067c82 */ /* 0x000fe20008000000 */
[----:B------:R-:W-:Y:S05]  /*3ca0*/  UIADD3 UR8, UPT, UPT, UR4, 0x2, URZ ;  /* 0x0000000204087890 */ /* 0x000fea000fffe0ff */
[----:B------:R2:W-:Y:S01]  /*3cb0*/  UTCHMMA gdesc[UR4], gdesc[UR12], tmem[UR18], tmem[UR26], idesc[UR27], UP2 ;  /* 0x00ff1a0c040075ea */ /* 0x0005e20009000012 */
[----:B------:R-:W-:Y:S03]  /*3cc0*/  UPLOP3.LUT UP2, UPT, UPT, UPT, UPT, 0x80, 0x8 ;  /* 0x000000000008789c */ /* 0x000fe60003f4f070 */
[----:B------:R2:W-:Y:S01]  /*3cd0*/  UTCHMMA gdesc[UR8], gdesc[UR10], tmem[UR18], tmem[UR24], idesc[UR25], UPT ;  /* 0x00ff180a080075ea */ /* 0x0005e2000b800012 */
[----:B------:R2:W-:Y:S01]  /*3ce0*/  UTCBAR.MULTICAST [UR7], URZ, UR19 ;  /* 0x000000ff070073e9 */ /* 0x0005e20008000813 */
[----:B------:R-:W-:Y:S06]  /*3cf0*/  BRA.U UP3, `(.L_x_71) ;  /* 0xfffffffd03787547 */ /* 0x000fec000b83ffff */
.L_x_68:
[----:B--2---:R-:W-:Y:S01]  /*3d00*/  UIADD3 UR4, UPT, UPT, UR22, 0x1, URZ ;  /* 0x0000000116047890 */ /* 0x004fe2000fffe0ff */
[C---:B------:R-:W-:Y:S01]  /*3d10*/  ISETP.NE.AND P0, PT, R10.reuse, 0x2, PT ;  /* 0x000000020a00780c */ /* 0x040fe20003f05270 */
[----:B------:R-:W-:Y:S02]  /*3d20*/  UIADD3 UR5, UPT, UPT, UR23, 0x100, URZ ;  /* 0x0000010017057890 */ /* 0x000fe4000fffe0ff */
[----:B------:R-:W-:Y:S01]  /*3d30*/  UISETP.NE.AND UP0, UPT, UR4, 0x4, UPT ;  /* 0x000000040400788c */ /* 0x000fe2000bf05270 */
[----:B-1----:R-:W-:Y:S02]  /*3d40*/  SEL R0, RZ, 0x1, P0 ;  /* 0x00000001ff007807 */ /* 0x002fe40000000000 */
[----:B------:R-:W-:Y:S01]  /*3d50*/  SEL R10, R10, RZ, P0 ;  /* 0x000000ff0a0a7207 */ /* 0x000fe20000000000 */
[----:B------:R-:W-:Y:S01]  /*3d60*/  USEL UR6, URZ, 0x1, UP0 ;  /* 0x00000001ff067887 */ /* 0x000fe20008000000 */
[----:B------:R-:W-:Y:S01]  /*3d70*/  LOP3.LUT R9, R9, R0, RZ, 0x3c, !PT ;  /* 0x0000000009097212 */ /* 0x000fe200078e3cff */
[----:B------:R-:W-:Y:S01]  /*3d80*/  USEL UR22, UR4, URZ, UP0 ;  /* 0x000000ff04167287 */ /* 0x000fe20008000000 */
[----:B------:R1:W-:Y:S03]  /*3d90*/  UTCBAR [UR5], URZ ;  /* 0x000000ff050073e9 */ /* 0x0003e600080000ff */
[----:B------:R-:W-:Y:S01]  /*3da0*/  LOP3.LUT R11, R11, UR6, RZ, 0x3c, !PT ;  /* 0x000000060b0b7c12 */ /* 0x000fe2000f8e3cff */
[----:B------:R-:W-:Y:S07]  /*3db0*/  @P1 BRA `(.L_x_72) ;  /* 0xfffffff800b01947 */ /* 0x000fee000383ffff */
[----:B------:R-:W2:Y:S01]  /*3dc0*/  S2UR UR8, SR_CgaCtaId ;  /* 0x00000000000879c3 */ /* 0x000ea20000008800 */
[----:B------:R-:W-:Y:S01]  /*3dd0*/  ELECT P0, URZ, PT ;  /* 0x0000000000ff782f */ /* 0x000fe20003800000 */
[----:B------:R-:W-:Y:S01]  /*3de0*/  IMAD.MOV.U32 R0, RZ, RZ, 0x1 ;  /* 0x00000001ff007424 */ /* 0x000fe200078e00ff */
[----:B------:R-:W-:Y:S01]  /*3df0*/  UIADD3 UR17, UPT, UPT, UR17, 0x120, URZ ;  /* 0x0000012011117890 */ /* 0x000fe2000fffe0ff */
[----:B------:R-:W-:Y:S01]  /*3e00*/  SHF.L.U32 R3, R11, 0x1f, RZ ;  /* 0x0000001f0b037819 */ /* 0x000fe200000006ff */
[----:B------:R-:W-:-:S03]  /*3e10*/  UMOV UR4, 0x40 ;  /* 0x0000004000047882 */ /* 0x000fc60000000000 */
[----:B------:R-:W-:Y:S01]  /*3e20*/  UVIRTCOUNT.DEALLOC.SMPOOL 0x80 ;  /* 0x000000800000784c */ /* 0x000fe20000000000 */
[----:B--2---:R-:W-:Y:S02]  /*3e30*/  ULEA UR8, UR8, UR4, 0x18 ;  /* 0x0000000408087291 */ /* 0x004fe4000f8ec0ff */
[----:B------:R-:W-:-:S07]  /*3e40*/  ULEA UR4, UR22, UR17, 0x3 ;  /* 0x0000001116047291 */ /* 0x000fce000f8e18ff */
[----:B------:R2:W-:Y:S02]  /*3e50*/  @P0 STS.U8 [UR8+0x1c], R0 ;  /* 0x00001c00ff000988 */ /* 0x0005e40008000008 */
[----:B------:R-:W4:Y:S02]  /*3e60*/  SYNCS.PHASECHK.TRANS64.TRYWAIT P0, [UR4], R3 ;  /* 0x00000003ff0075a7 */ /* 0x000f240008001104 */
[----:B--2-4-:R-:W-:Y:S05]  /*3e70*/  @!P0 BRA `(.L_x_73) ;  /* 0x00000060009c8947 */ /* 0x014fea0003800000 */
.L_x_174:
[----:B------:R-:W-:-:S04]  /*3e80*/  UIADD3 UR4, UPT, UPT, UR22, 0x1, URZ ;  /* 0x0000000116047890 */ /* 0x000fc8000fffe0ff */
[----:B------:R-:W-:-:S04]  /*3e90*/  UISETP.NE.AND UP0, UPT, UR4, 0x4, UPT ;  /* 0x000000040400788c */ /* 0x000fc8000bf05270 */
[----:B------:R-:W-:Y:S02]  /*3ea0*/  USEL UR6, URZ, 0x1, UP0 ;  /* 0x00000001ff067887 */ /* 0x000fe40008000000 */
[----:B------:R-:W-:-:S04]  /*3eb0*/  USEL UR4, UR4, URZ, UP0 ;  /* 0x000000ff04047287 */ /* 0x000fc80008000000 */
[----:B-1----:R-:W-:Y:S01]  /*3ec0*/  ULEA UR5, UR4, UR17, 0x3 ;  /* 0x0000001104057291 */ /* 0x002fe2000f8e18ff */
[----:B------:R-:W-:-:S04]  /*3ed0*/  LOP3.LUT R2, R11, UR6, RZ, 0x3c, !PT ;  /* 0x000000060b027c12 */ /* 0x000fc8000f8e3cff */
[----:B--2---:R-:W-:-:S04]  /*3ee0*/  SHF.L.U32 R3, R2, 0x1f, RZ ;  /* 0x0000001f02037819 */ /* 0x004fc800000006ff */
[----:B------:R-:W1:Y:S02]  /*3ef0*/  SYNCS.PHASECHK.TRANS64.TRYWAIT P0, [UR5], R3 ;  /* 0x00000003ff0075a7 */ /* 0x000e640008001105 */
[----:B-1----:R-:W-:Y:S05]  /*3f00*/  @!P0 BRA `(.L_x_74) ;  /* 0x0000006000908947 */ /* 0x002fea0003800000 */
.L_x_176:
        /* <DEDUP_REMOVED lines=9> */
.L_x_178:
[----:B------:R-:W-:-:S04]  /*3fa0*/  UIADD3 UR4, UPT, UPT, UR4, 0x1, URZ ;  /* 0x0000000104047890 */ /* 0x000fc8000fffe0ff */
[----:B------:R-:W-:-:S04]  /*3fb0*/  UISETP.NE.AND UP0, UPT, UR4, 0x4, UPT ;  /* 0x000000040400788c */ /* 0x000fc8000bf05270 */
[----:B------:R-:W-:Y:S02]  /*3fc0*/  USEL UR5, URZ, 0x1, UP0 ;  /* 0x00000001ff057887 */ /* 0x000fe40008000000 */
[----:B------:R-:W-:-:S04]  /*3fd0*/  USEL UR4, UR4, URZ, UP0 ;  /* 0x000000ff04047287 */ /* 0x000fc80008000000 */
[----:B------:R-:W-:Y:S01]  /*3fe0*/  ULEA UR4, UR4, UR17, 0x3 ;  /* 0x0000001104047291 */ /* 0x000fe2000f8e18ff */
[----:B-1----:R-:W-:-:S04]  /*3ff0*/  LOP3.LUT R3, R2, UR5, RZ, 0x3c, !PT ;  /* 0x0000000502037c12 */ /* 0x002fc8000f8e3cff */
[----:B------:R-:W-:-:S04]  /*4000*/  SHF.L.U32 R3, R3, 0x1f, RZ ;  /* 0x0000001f03037819 */ /* 0x000fc800000006ff */
[----:B------:R-:W1:Y:S02]  /*4010*/  SYNCS.PHASECHK.TRANS64.TRYWAIT P0, [UR4], R3 ;  /* 0x00000003ff0075a7 */ /* 0x000e640008001104 */
[----:B-1----:R-:W-:Y:S05]  /*4020*/  @!P0 BRA `(.L_x_76) ;  /* 0x0000006000788947 */ /* 0x002fea0003800000 */
.L_x_180:
[----:B------:R-:W-:Y:S01]  /*4030*/  NOP ;  /* 0x0000000000007918 */ /* 0x000fe20000000000 */
[----:B-1----:R-:W1:Y:S01]  /*4040*/  LDS R0, [UR8+0x14] ;  /* 0x00001408ff007984 */ /* 0x002e620008000800 */
[----:B------:R-:W-:Y:S01]  /*4050*/  ULOP3.LUT UR4, UR30, 0xffff, URZ, 0xc0, !UPT ;  /* 0x0000ffff1e047892 */ /* 0x000fe2000f8ec0ff */
[----:B------:R-:W-:Y:S01]  /*4060*/  UMOV UR5, 0xffff ;  /* 0x0000ffff00057882 */ /* 0x000fe20000000000 */
[----:B------:R-:W-:Y:S02]  /*4070*/  UMOV UR6, 0x1 ;  /* 0x0000000100067882 */ /* 0x000fe40000000000 */
[----:B------:R-:W-:-:S04]  /*4080*/  USHF.R.U32.HI UR4, URZ, 0x5, UR4 ;  /* 0x00000005ff047899 */ /* 0x000fc80008011604 */
[----:B------:R-:W-:Y:S02]  /*4090*/  USHF.L.U32 UR5, UR5, UR4, URZ ;  /* 0x0000000405057299 */ /* 0x000fe400080006ff */
[----:B------:R-:W-:-:S04]  /*40a0*/  USHF.L.U32 UR4, UR6, UR4, URZ ;  /* 0x0000000406047299 */ /* 0x000fc800080006ff */
[----:B-1----:R-:W-:-:S04]  /*40b0*/  LOP3.LUT R0, R0, UR5, RZ, 0xc0, !PT ;  /* 0x0000000500007c12 */ /* 0x002fc8000f8ec0ff */
[----:B------:R-:W-:-:S13]  /*40c0*/  ISETP.NE.AND P0, PT, R0, UR5, PT ;  /* 0x0000000500007c0c */ /* 0x000fda000bf05270 */
[----:B------:R-:W-:Y:S05]  /*40d0*/  @P0 BRA `(.L_x_77) ;  /* 0x0000000000580947 */ /* 0x000fea0003800000 */
[----:B------:R-:W1:Y:S02]  /*40e0*/  LDS R0, [UR8+0x18] ;  /* 0x00001808ff007984 */ /* 0x000e640008000800 */
[----:B-1----:R-:W-:-:S04]  /*40f0*/  LOP3.LUT R0, R0, UR4, RZ, 0xc0, !PT ;  /* 0x0000000400007c12 */ /* 0x002fc8000f8ec0ff */
[----:B------:R-:W-:-:S13]  /*4100*/  ISETP.NE.AND P0, PT, R0, UR4, PT ;  /* 0x0000000400007c0c */ /* 0x000fda000bf05270 */
[----:B------:R-:W-:Y:S05]  /*4110*/  @P0 BRA `(.L_x_78) ;  /* 0x00000000003c0947 */ /* 0x000fea0003800000 */
[----:B------:R-:W1:Y:S01]  /*4120*/  S2R R2, SR_LANEID ;  /* 0x0000000000027919 */ /* 0x000e620000000000 */
[----:B------:R-:W-:Y:S01]  /*4130*/  ULOP3.LUT UR5, URZ, UR5, URZ, 0x33, !UPT ;  /* 0x00000005ff057292 */ /* 0x000fe2000f8e33ff */
[----:B------:R-:W-:Y:S01]  /*4140*/  LOP3.LUT R4, RZ, UR4, RZ, 0x33, !PT ;  /* 0x00000004ff047c12 */ /* 0x000fe2000f8e33ff */
[----:B------:R-:W-:Y:S02]  /*4150*/  VOTEU.ANY UR4, UPT, PT ;  /* 0x0000000000047886 */ /* 0x000fe400038e0100 */
[----:B------:R-:W-:Y:S01]  /*4160*/  UFLO.U32 UR4, UR4 ;  /* 0x00000004000472bd */ /* 0x000fe200080e0000 */
[----:B------:R-:W2:Y:S01]  /*4170*/  REDUX UR6, R4 ;  /* 0x00000000040673c4 */ /* 0x000ea20000000000 */
[----:B------:R-:W-:-:S06]  /*4180*/  IMAD.U32 R0, RZ, RZ, UR5 ;  /* 0x00000005ff007e24 */ /* 0x000fcc000f8e00ff */
[----:B------:R4:W-:Y:S01]  /*4190*/  UTCATOMSWS.AND URZ, UR5 ;  /* 0x0000000500ff79e3 */ /* 0x0009e20008000000 */
[----:B------:R-:W3:Y:S01]  /*41a0*/  REDUX UR7, R0 ;  /* 0x00000000000773c4 */ /* 0x000ee20000000000 */
[----:B-1----:R-:W-:Y:S01]  /*41b0*/  ISETP.EQ.U32.AND P0, PT, R2, UR4, PT ;  /* 0x0000000402007c0c */ /* 0x002fe2000bf02070 */
[----:B--2---:R-:W-:Y:S01]  /*41c0*/  IMAD.U32 R2, RZ, RZ, UR6 ;  /* 0x00000006ff027e24 */ /* 0x004fe2000f8e00ff */
[----:B---3--:R-:W-:-:S11]  /*41d0*/  MOV R3, UR7 ;  /* 0x0000000700037c02 */ /* 0x008fd60008000f00 */
[----:B------:R4:W-:Y:S04]  /*41e0*/  @P0 ATOMS.AND RZ, [UR8+0x14], R3 ;  /* 0x00001403ffff098c */ /* 0x0009e8000a800008 */
[----:B------:R4:W-:Y:S01]  /*41f0*/  @P0 ATOMS.AND RZ, [UR8+0x18], R2 ;  /* 0x00001802ffff098c */ /* 0x0009e2000a800008 */
[----:B------:R-:W-:Y:S05]  /*4200*/  BRA `(.L_x_79) ;  /* 0x0000000000147947 */ /* 0x000fea0003800000 */
.L_x_78:
[----:B------:R-:W-:Y:S02]  /*4210*/  MOV R2, 0x4230 ;  /* 0x0000423000027802 */ /* 0x000fe40000000f00 */
[----:B---3-5:R-:W-:Y:S05]  /*4220*/  CALL.REL.NOINC `($__internal_0_$__cuda_sm10x_tcgen05_guardrail_trap_col_being_dealloced_not_returned_by_alloc) ;  /* 0x0000006400607944 */ /* 0x028fea0003c00000 */
[----:B------:R-:W-:Y:S05]  /*4230*/  BRA `(.L_x_79) ;  /* 0x0000000000087947 */ /* 0x000fea0003800000 */
.L_x_77:
[----:B------:R-:W-:Y:S02]  /*4240*/  MOV R2, 0x4260 ;  /* 0x0000426000027802 */ /* 0x000fe40000000f00 */
[----:B---3-5:R-:W-:Y:S05]  /*4250*/  CALL.REL.NOINC `($__internal_2_$__cuda_sm10x_tcgen05_guardrail_trap_unallocated_columns_being_dealloced) ;  /* 0x00000064006c7944 */ /* 0x028fea0003c00000 */
.L_x_79:
[----:B------:R-:W-:Y:S01]  /*4260*/  NOP ;  /* 0x0000000000007918 */ /* 0x000fe20000000000 */
[----:B----4-:R-:W-:Y:S05]  /*4270*/  EXIT ;  /* 0x000000000000794d */ /* 0x010fea0003800000 */
.L_x_61:
[----:B------:R-:W-:-:S09]  /*4280*/  UISETP.NE.OR UP0, UPT, UR17, 0x3, !UP3 ;  /* 0x000000031100788c */ /* 0x000fd2000df05670 */
[----:B------:R-:W-:Y:S05]  /*4290*/  BRA.U UP0, `(.L_x_80) ;  /* 0x00000011005c7547 */ /* 0x000fea000b800000 */
[----:B------:R-:W1:Y:S01]  /*42a0*/  S2UR UR10, SR_CgaCtaId ;  /* 0x00000000000a79c3 */ /* 0x000e620000008800 */
[----:B------:R-:W2:Y:S01]  /*42b0*/  LDCU UR31, c[0x0][0x370] ;  /* 0x00006e00ff1f77ac */ /* 0x000ea20008000800 */
[----:B------:R-:W-:Y:S02]  /*42c0*/  HFMA2 R13, -RZ, RZ, 0, 0 ;  /* 0x00000000ff0d7431 */ /* 0x000fe400000001ff */
[----:B------:R-:W-:Y:S01]  /*42d0*/  IMAD.MOV.U32 R15, RZ, RZ, 0x1 ;  /* 0x00000001ff0f7424 */ /* 0x000fe200078e00ff */
[----:B------:R-:W-:Y:S01]  /*42e0*/  MOV R7, 0x2000 ;  /* 0x0000200000077802 */ /* 0x000fe20000000f00 */
[----:B------:R-:W2:Y:S01]  /*42f0*/  LDCU.128 UR44, c[0x0][0xb10] ;  /* 0x00016200ff2c77ac */ /* 0x000ea20008000c00 */
[----:B------:R-:W-:Y:S01]  /*4300*/  IMAD.MOV.U32 R14, RZ, RZ, RZ ;  /* 0x000000ffff0e7224 */ /* 0x000fe200078e00ff */
[----:B------:R-:W3:Y:S01]  /*4310*/  LDC.64 R16, c[0x0][0x348] ;  /* 0x0000d200ff107b82 */ /* 0x000ee20000000a00 */
[----:B------:R-:W4:Y:S01]  /*4320*/  LDCU UR30, c[0x0][0x374] ;  /* 0x00006e80ff1e77ac */ /* 0x000f220008000800 */
[----:B------:R-:W1:Y:S06]  /*4330*/  LDCU UR15, c[0x0][0xb0c] ;  /* 0x00016180ff0f77ac */ /* 0x000e6c0008000800 */
[----:B------:R-:W3:Y:S01]  /*4340*/  LDC.64 R2, c[0x0][0x888] ;  /* 0x00022200ff027b82 */ /* 0x000ee20000000a00 */
[----:B------:R-:W3:Y:S01]  /*4350*/  LDCU UR49, c[0x0][0xb20] ;  /* 0x00016400ff3177ac */ /* 0x000ee20008000800 */
[----:B------:R-:W3:Y:S06]  /*4360*/  LDCU UR4, c[0x0][0xb30] ;  /* 0x00016600ff0477ac */ /* 0x000eec0008000800 */
[----:B------:R-:W3:Y:S01]  /*4370*/  LDC.64 R4, c[0x0][0x890] ;  /* 0x00022400ff047b82 */ /* 0x000ee20000000a00 */
[----:B------:R-:W-:Y:S01]  /*4380*/  UMOV UR21, 0x400 ;  /* 0x0000040000157882 */ /* 0x000fe20000000000 */
[----:B--2---:R-:W-:-:S02]  /*4390*/  UIMAD.WIDE.U32 UR6, UR31, UR44, URZ ;  /* 0x0000002c1f0672a5 */ /* 0x004fc4000f8e00ff */
[----:B----4-:R-:W-:Y:S02]  /*43a0*/  UIMAD.WIDE.U32 UR8, UR30, UR47, URZ ;  /* 0x0000002f1e0872a5 */ /* 0x010fe4000f8e00ff */
[----:B-1----:R-:W-:Y:S02]  /*43b0*/  ULEA UR21, UR10, UR21, 0x18 ;  /* 0x000000150a157291 */ /* 0x002fe4000f8ec0ff */
[----:B------:R-:W-:Y:S02]  /*43c0*/  UPLOP3.LUT UP3, UPT, UPT, UPT, UPT, 0x40, 0x4 ;  /* 0x000000000004789c */ /* 0x000fe40003f6e870 */
[----:B------:R-:W-:Y:S02]  /*43d0*/  UIADD3 UR37, UPT, UPT, UR21, 0xa8, URZ ;  /* 0x000000a815257890 */ /* 0x000fe4000fffe0ff */
[----:B------:R-:W-:Y:S02]  /*43e0*/  UIADD3 UR33, UPT, UPT, UR21, 0x90, URZ ;  /* 0x0000009015217890 */ /* 0x000fe4000fffe0ff */
[----:B------:R-:W-:-:S02]  /*43f0*/  UIADD3 UR25, UPT, UPT, UR21, 0x98, URZ ;  /* 0x0000009815197890 */ /* 0x000fc4000fffe0ff */
[----:B------:R-:W-:Y:S01]  /*4400*/  UIADD3 UR17, UPT, UPT, UR21, 0xa0, URZ ;  /* 0x000000a015117890 */ /* 0x000fe2000fffe0ff */
[----:B------:R-:W-:Y:S01]  /*4410*/  UMOV UR6, UR7 ;  /* 0x0000000700067c82 */ /* 0x000fe20008000000 */
[----:B------:R-:W-:Y:S01]  /*4420*/  UMOV UR41, UR9 ;  /* 0x0000000900297c82 */ /* 0x000fe20008000000 */
[----:B------:R-:W-:Y:S02]  /*4430*/  UISETP.GE.AND UP0, UPT, UR42, 0x1, UPT ;  /* 0x000000012a00788c */ /* 0x000fe4000bf06270 */
[----:B------:R-:W-:Y:S01]  /*4440*/  UISETP.NE.AND UP4, UPT, UR42, 0x1, UPT ;  /* 0x000000012a00788c */ /* 0x000fe2000bf85270 */
[----:B------:R-:W1:Y:S01]  /*4450*/  LDCU.64 UR22, c[0x0][0xb28] ;  /* 0x00016500ff1677ac */ /* 0x000e620008000a00 */
[----:B------:R-:W-:Y:S02]  /*4460*/  UISETP.NE.AND UP6, UPT, UR15, 0x1, UPT ;  /* 0x000000010f00788c */ /* 0x000fe4000bfc5270 */
[----:B------:R-:W-:Y:S02]  /*4470*/  UISETP.NE.AND UP5, UPT, UR46, 0x1, UPT ;  /* 0x000000012e00788c */ /* 0x000fe4000bfa5270 */
[----:B------:R-:W-:-:S02]  /*4480*/  UPRMT UR37, UR10, 0x654, UR37 ;  /* 0x000006540a257896 */ /* 0x000fc40008000025 */
[----:B------:R-:W-:Y:S02]  /*4490*/  USHF.R.U32.HI UR43, URZ, UR45, UR6 ;  /* 0x0000002dff2b7299 */ /* 0x000fe40008011606 */
[----:B------:R-:W-:Y:S02]  /*44a0*/  UPRMT UR40, UR10, 0x654, UR33 ;  /* 0x000006540a287896 */ /* 0x000fe40008000021 */
[----:B------:R-:W-:Y:S02]  /*44b0*/  UPRMT UR39, UR10, 0x654, UR25 ;  /* 0x000006540a277896 */ /* 0x000fe40008000019 */
[----:B------:R-:W-:Y:S02]  /*44c0*/  UPRMT UR38, UR10, 0x654, UR17 ;  /* 0x000006540a267896 */ /* 0x000fe40008000011 */
[----:B---3--:R-:W-:Y:S02]  /*44d0*/  USHF.R.U32.HI UR41, URZ, UR49, UR41 ;  /* 0x00000031ff297299 */ /* 0x008fe40008011629 */
[----:B------:R-:W-:-:S11]  /*44e0*/  UISETP.NE.AND UP2, UPT, UR4, 0x1, UPT ;  /* 0x000000010400788c */ /* 0x000fd6000bf45270 */
.L_x_91:
[C---:B------:R-:W-:Y:S02]  /*44f0*/  LEA R12, R14.reuse, UR21, 0x3 ;  /* 0x000000150e0c7c11 */ /* 0x040fe4000f8e18ff */
[----:B------:R-:W-:Y:S02]  /*4500*/  SHF.L.U32 R9, R13, 0x1f, RZ ;  /* 0x0000001f0d097819 */ /* 0x000fe400000006ff */
[----:B------:R-:W-:Y:S02]  /*4510*/  LEA R10, R14, UR21, 0x4 ;  /* 0x000000150e0a7c11 */ /* 0x000fe4000f8e20ff */
[----:B--2---:R-:W2:Y:S02]  /*4520*/  SYNCS.PHASECHK.TRANS64.TRYWAIT P0, [R12+URZ+0xe0], R9 ;  /* 0x0000e0090c0075a7 */ /* 0x004ea400080011ff */
[----:B--2---:R-:W-:Y:S05]  /*4530*/  @!P0 BRA `(.L_x_81) ;  /* 0x0000005c004c8947 */ /* 0x004fea0003800000 */
.L_x_181:
[----:B--2---:R-:W2:Y:S01]  /*4540*/  LDS.128 R8, [R10+0x170] ;  /* 0x000170000a087984 */ /* 0x004ea20000000c00 */
[----:B------:R-:W-:Y:S01]  /*4550*/  UISETP.GE.AND UP0, UPT, UR42, 0x1, UPT ;  /* 0x000000012a00788c */ /* 0x000fe2000bf06270 */
[----:B------:R-:W-:Y:S01]  /*4560*/  @!PT LDS RZ, [RZ] ;  /* 0x00000000fffff984 */ /* 0x000fe20000000800 */
[----:B------:R-:W-:Y:S01]  /*4570*/  @!PT LDS RZ, [RZ] ;  /* 0x00000000fffff984 */ /* 0x000fe20000000800 */
[----:B------:R-:W-:Y:S01]  /*4580*/  @!PT LDS RZ, [RZ] ;  /* 0x00000000fffff984 */ /* 0x000fe20000000800 */
[----:B------:R-:W-:Y:S01]  /*4590*/  @!PT LDS RZ, [RZ] ;  /* 0x00000000fffff984 */ /* 0x000fe20000000800 */
[----:B------:R3:W-:Y:S06]  /*45a0*/  MEMBAR.ALL.CTA ;  /* 0x0000000000007992 */ /* 0x0007ec0000008000 */
[----:B---3--:R-:W3:Y:S01]  /*45b0*/  FENCE.VIEW.ASYNC.S ;  /* 0x00000000000073c6 */ /* 0x008ee20000000000 */
[----:B--2---:R-:W-:Y:S11]  /*45c0*/  LOP3.LUT P0, RZ, R10, 0x1, RZ, 0xc0, !PT ;  /* 0x000000010aff7812 */ /* 0x004ff6000780c0ff */
[----:B------:R-:W-:Y:S02]  /*45d0*/  @!UPT UIADD3 URZ, UPT, UPT, URZ, URZ, URZ ;  /* 0x000000fffffff290 */ /* 0x000fe4000fffe0ff */
[----:B---3--:R-:W-:Y:S01]  /*45e0*/  VOTEU.ANY UP1, P0 ;  /* 0x0000000000ff7886 */ /* 0x008fe20000020100 */
[----:B------:R-:W-:Y:S11]  /*45f0*/  PLOP3.LUT P0, PT, PT, PT, UP1, 0x80, 0x8 ;  /* 0x000000000008781c */ /* 0x000ff60003f0f018 */
[----:B------:R-:W-:Y:S02]  /*4600*/  @!UPT UIADD3 URZ, UPT, UPT, URZ, URZ, URZ ;  /* 0x000000fffffff290 */ /* 0x000fe4000fffe0ff */
[----:B------:R-:W-:Y:S02]  /*4610*/  @P0 SHF.R.U32.HI R0, RZ, 0x10, R9 ;  /* 0x00000010ff000819 */ /* 0x000fe40000011609 */
[----:B------:R-:W-:Y:S02]  /*4620*/  @P0 MOV R6, R8 ;  /* 0x0000000800060202 */ /* 0x000fe40000000f00 */
[----:B------:R-:W-:Y:S01]  /*4630*/  @P0 R2UR UR4, R0 ;  /* 0x00000000000402ca */ /* 0x000fe200000e0000 */
[----:B------:R-:W-:Y:S01]  /*4640*/  VIADD R0, R12, 0xf0 ;  /* 0x000000f00c007836 */ /* 0x000fe20000000000 */
[----:B------:R-:W-:Y:S02]  /*4650*/  @P0 LOP3.LUT R8, R9, 0xffff, RZ, 0xc0, !PT ;  /* 0x0000ffff09080812 */ /* 0x000fe400078ec0ff */
[----:B------:R-:W-:Y:S02]  /*4660*/  @P0 R2UR UR6, R6 ;  /* 0x00000000060602ca */ /* 0x000fe400000e0000 */
[----:B------:R-:W-:Y:S02]  /*4670*/  PRMT R0, RZ, 0x654, R0 ;  /* 0x00000654ff007816 */ /* 0x000fe40000000000 */
[----:B------:R-:W-:Y:S02]  /*4680*/  @P0 R2UR UR5, R8 ;  /* 0x00000000080502ca */ /* 0x000fe400000e0000 */
[----:B------:R2:W-:Y:S03]  /*4690*/  SYNCS.ARRIVE.TRANS64.RED.A1T0 RZ, [R0+URZ], RZ ;  /* 0x000000ff00ff79a7 */ /* 0x0005e600081004ff */
[----:B------:R-:W-:Y:S04]  /*46a0*/  @UP1 UMOV UR29, UR4 ;  /* 0x00000004001d1c82 */ /* 0x000fe80008000000 */
[----:B------:R-:W-:Y:S04]  /*46b0*/  @UP1 UMOV UR14, UR6 ;  /* 0x00000006000e1c82 */ /* 0x000fe80008000000 */
[----:B------:R-:W-:Y:S01]  /*46c0*/  @UP1 UMOV UR13, UR5 ;  /* 0x00000005000d1c82 */ /* 0x000fe20008000000 */
[----:B------:R-:W-:Y:S05]  /*46d0*/  BRA.U !UP0, `(.L_x_82) ;  /* 0x0000000108a47547 */ /* 0x000fea000b800000 */
[----:B------:R-:W-:Y:S02]  /*46e0*/  UIMAD.WIDE.U32 UR18, UR13, UR47, URZ ;  /* 0x0000002f0d1272a5 */ /* 0x000fe4000f8e00ff */
[----:B------:R-:W-:Y:S02]  /*46f0*/  UIMAD.WIDE.U32 UR26, UR14, UR44, URZ ;  /* 0x0000002c0e1a72a5 */ /* 0x000fe4000f8e00ff */
[----:B------:R-:W-:Y:S02]  /*4700*/  USEL UR4, UR30, UR41, !UP5 ;  /* 0x000000291e047287 */ /* 0x000fe4000e800000 */
[----:B------:R-:W-:Y:S02]  /*4710*/  USEL UR7, UR31, UR43, !UP6 ;  /* 0x0000002b1f077287 */ /* 0x000fe4000f000000 */
[----:B-1----:R-:W-:Y:S02]  /*4720*/  UIMAD.WIDE.U32 UR8, UR4, UR22, URZ ;  /* 0x00000016040872a5 */ /* 0x002fe4000f8e00ff */
[----:B------:R-:W-:Y:S01]  /*4730*/  UIMAD.WIDE.U32 UR10, UR7, UR22, URZ ;  /* 0x00000016070a72a5 */ /* 0x000fe2000f8e00ff */
[----:B------:R-:W-:Y:S02]  /*4740*/  UMOV UR5, UR19 ;  /* 0x0000001300057c82 */ /* 0x000fe40008000000 */
[----:B------:R-:W-:Y:S03]  /*4750*/  USHF.R.U32.HI UR6, URZ, UR49, UR5 ;  /* 0x00000031ff067299 */ /* 0x000fe60008011605 */
[----:B------:R-:W-:Y:S01]  /*4760*/  UMOV UR5, UR27 ;  /* 0x0000001b00057c82 */ /* 0x000fe20008000000 */
[----:B------:R-:W-:Y:S02]  /*4770*/  USEL UR6, UR13, UR6, !UP5 ;  /* 0x000000060d067287 */ /* 0x000fe4000e800000 */
[----:B------:R-:W-:Y:S03]  /*4780*/  USHF.R.U32.HI UR12, URZ, UR45, UR5 ;  /* 0x0000002dff0c7299 */ /* 0x000fe60008011605 */
[----:B------:R-:W-:Y:S02]  /*4790*/  UMOV UR5, UR9 ;  /* 0x0000000900057c82 */ /* 0x000fe40008000000 */
[----:B------:R-:W-:Y:S03]  /*47a0*/  @UP4 USHF.R.U32.HI UR4, URZ, UR23, UR5 ;  /* 0x00000017ff044299 */ /* 0x000fe60008011605 */
[----:B------:R-:W-:Y:S01]  /*47b0*/  UMOV UR5, UR11 ;  /* 0x0000000b00057c82 */ /* 0x000fe20008000000 */
[----:B------:R-:W-:Y:S02]  /*47c0*/  UIMAD UR4, UR42, UR4, URZ ;  /* 0x000000042a0472a4 */ /* 0x000fe4000f8e02ff */
[----:B------:R-:W-:Y:S02]  /*47d0*/  @UP4 USHF.R.U32.HI UR7, URZ, UR23, UR5 ;  /* 0x00000017ff074299 */ /* 0x000fe40008011605 */
[----:B------:R-:W-:Y:S02]  /*47e0*/  UIMAD.WIDE.U32 UR10, UR6, UR22, URZ ;  /* 0x00000016060a72a5 */ /* 0x000fe4000f8e00ff */
[----:B------:R-:W-:Y:S02]  /*47f0*/  USEL UR5, UR14, UR12, !UP6 ;  /* 0x0000000c0e057287 */ /* 0x000fe4000f000000 */
[----:B------:R-:W-:Y:S02]  /*4800*/  UIMAD UR8, UR42, UR7, URZ ;  /* 0x000000072a0872a4 */ /* 0x000fe4000f8e02ff */
[----:B------:R-:W-:Y:S03]  /*4810*/  UISETP.GE.AND UP0, UPT, UR6, UR4, UPT ;  /* 0x000000040600728c */ /* 0x000fe6000bf06270 */
[----:B------:R-:W-:Y:S01]  /*4820*/  UMOV UR4, UR11 ;  /* 0x0000000b00047c82 */ /* 0x000fe20008000000 */
[----:B------:R-:W-:Y:S02]  /*4830*/  UISETP.GE.OR UP0, UPT, UR5, UR8, UP0 ;  /* 0x000000080500728c */ /* 0x000fe40008706670 */
[----:B------:R-:W-:Y:S02]  /*4840*/  USHF.R.U32.HI UR4, URZ, UR23, UR4 ;  /* 0x00000017ff047299 */ /* 0x000fe40008011604 */
[----:B------:R-:W-:Y:S02]  /*4850*/  UIMAD.WIDE.U32 UR8, UR5, UR22, URZ ;  /* 0x00000016050872a5 */ /* 0x000fe4000f8e00ff */
[----:B------:R-:W-:Y:S04]  /*4860*/  USEL UR10, UR6, UR4, !UP4 ;  /* 0x00000004060a7287 */ /* 0x000fe8000e000000 */
[----:B------:R-:W-:Y:S01]  /*4870*/  UIADD3 UR11, UPT, UPT, -UR10, URZ, URZ ;  /* 0x000000ff0a0b7290 */ /* 0x000fe2000fffe1ff */
[----:B------:R-:W-:Y:S02]  /*4880*/  @!UP0 UMOV UR4, UR9 ;  /* 0x0000000900048c82 */ /* 0x000fe40008000000 */
[----:B------:R-:W-:Y:S02]  /*4890*/  @!UP0 USHF.R.U32.HI UR4, URZ, UR23, UR4 ;  /* 0x00000017ff048299 */ /* 0x000fe40008011604 */
[----:B------:R-:W-:Y:S02]  /*48a0*/  UIMAD UR8, UR42, UR11, UR6 ;  /* 0x0000000b2a0872a4 */ /* 0x000fe4000f8e0206 */
[----:B------:R-:W-:Y:S04]  /*48b0*/  @!UP0 USEL UR4, UR5, UR4, !UP4 ;  /* 0x0000000405048287 */ /* 0x000fe8000e000000 */
[----:B------:R-:W-:Y:S02]  /*48c0*/  @!UP0 UIMAD UR8, UR7, UR8, UR4 ;  /* 0x00000008070882a4 */ /* 0x000fe4000f8e0204 */
[----:B------:R-:W-:Y:S02]  /*48d0*/  @!UP0 UIADD3 UR9, UPT, UPT, UR10, -UR4, URZ ;  /* 0x800000040a098290 */ /* 0x000fe4000fffe0ff */
[----:B------:R-:W-:Y:S02]  /*48e0*/  UIADD3 UR4, UPT, UPT, -UR5, URZ, URZ ;  /* 0x000000ff05047290 */ /* 0x000fe4000fffe1ff */
[----:B------:R-:W-:Y:S02]  /*48f0*/  UIADD3 UR7, UPT, UPT, -UR6, URZ, URZ ;  /* 0x000000ff06077290 */ /* 0x000fe4000fffe1ff */
[----:B------:R-:W-:Y:S02]  /*4900*/  @!UP0 UIMAD UR6, UR9, UR42, UR5 ;  /* 0x0000002a090682a4 */ /* 0x000fe4000f8e0205 */
[----:B------:R-:W-:Y:S02]  /*4910*/  UIMAD UR14, UR15, UR4, UR14 ;  /* 0x000000040f0e72a4 */ /* 0x000fe4000f8e020e */
[----:B------:R-:W-:Y:S01]  /*4920*/  UIMAD UR13, UR46, UR7, UR13 ;  /* 0x000000072e0d72a4 */ /* 0x000fe2000f8e020d */
[----:B------:R-:W-:Y:S02]  /*4930*/  @!UP0 UMOV UR5, UR8 ;  /* 0x0000000800058c82 */ /* 0x000fe40008000000 */
[----:B------:R-:W-:Y:S02]  /*4940*/  UIMAD UR14, UR5, UR15, UR14 ;  /* 0x0000000f050e72a4 */ /* 0x000fe4000f8e020e */
[----:B------:R-:W-:Y:S11]  /*4950*/  UIMAD UR13, UR6, UR46, UR13 ;  /* 0x0000002e060d72a4 */ /* 0x000ff6000f8e020d */
[----:B------:R-:W-:Y:S01]  /*4960*/  @!UPT UIADD3 URZ, UPT, UPT, URZ, URZ, URZ ;  /* 0x000000fffffff290 */ /* 0x000fe2000fffe0ff */
.L_x_82:
[----:B------:R-:W3:Y:S01]  /*4970*/  @!UP2 LDCU.128 UR8, c[0x0][0xb10] ;  /* 0x00016200ff08a7ac */ /* 0x000ee20008000c00 */
[C---:B------:R-:W-:Y:S02]  /*4980*/  ISETP.NE.U32.AND P1, PT, R4.reuse, RZ, PT ;  /* 0x000000ff0400720c */ /* 0x040fe40003f25070 */
[----:B------:R-:W-:Y:S02]  /*4990*/  ISETP.NE.U32.AND P0, PT, R4, RZ, PT ;  /* 0x000000ff0400720c */ /* 0x000fe40003f05070 */
[C---:B------:R-:W-:Y:S02]  /*49a0*/  ISETP.NE.AND.EX P1, PT, R5.reuse, RZ, PT, P1 ;  /* 0x000000ff0500720c */ /* 0x040fe40003f25310 */
[----:B------:R-:W-:Y:S01]  /*49b0*/  ISETP.NE.AND.EX P0, PT, R5, RZ, PT, P0 ;  /* 0x000000ff0500720c */ /* 0x000fe20003f05300 */
[----:B------:R-:W4:Y:S01]  /*49c0*/  @!UP2 LDCU UR5, c[0x0][0xb0c] ;  /* 0x00016180ff05a7ac */ /* 0x000f220008000800 */
[----:B------:R-:W-:Y:S01]  /*49d0*/  SHF.L.U32 R9, R15, 0x1f, RZ ;  /* 0x0000001f0f097819 */ /* 0x000fe200000006ff */
[----:B------:R-:W-:Y:S02]  /*49e0*/  USHF.L.U32 UR35, UR16, 0x6, URZ ;  /* 0x0000000610237899 */ /* 0x000fe400080006ff */
[----:B------:R-:W-:Y:S02]  /*49f0*/  USHF.L.U32 UR34, UR20, 0x8, URZ ;  /* 0x0000000814227899 */ /* 0x000fe400080006ff */
[----:B---3--:R-:W-:Y:S07]  /*4a00*/  UIMAD.WIDE.U32 UR6, UR14, UR8, URZ ;  /* 0x000000080e0672a5 */ /* 0x008fee000f8e00ff */
[----:B------:R-:W-:Y:S01]  /*4a10*/  @!UP2 UMOV UR4, UR7 ;  /* 0x000000070004ac82 */ /* 0x000fe20008000000 */
[----:B----4-:R-:W-:Y:S02]  /*4a20*/  @!UP2 UISETP.NE.AND UP0, UPT, UR5, 0x1, UPT ;  /* 0x000000010500a88c */ /* 0x010fe4000bf05270 */
[----:B------:R-:W-:Y:S02]  /*4a30*/  @!UP2 USHF.R.U32.HI UR4, URZ, UR9, UR4 ;  /* 0x00000009ff04a299 */ /* 0x000fe40008011604 */
[----:B------:R-:W-:Y:S02]  /*4a40*/  UIMAD.WIDE.U32 UR6, UR13, UR11, URZ ;  /* 0x0000000b0d0672a5 */ /* 0x000fe4000f8e00ff */
[----:B------:R-:W-:Y:S02]  /*4a50*/  @!UP2 USEL UR8, UR14, UR4, !UP0 ;  /* 0x000000040e08a287 */ /* 0x000fe4000c000000 */
[----:B------:R-:W-:Y:S03]  /*4a60*/  @!UP2 UISETP.NE.AND UP0, UPT, UR10, 0x1, UPT ;  /* 0x000000010a00a88c */ /* 0x000fe6000bf05270 */
[----:B------:R-:W-:Y:S02]  /*4a70*/  @!UP2 UMOV UR6, UR7 ;  /* 0x000000070006ac82 */ /* 0x000fe40008000000 */
[----:B------:R-:W3:Y:S02]  /*4a80*/  @!UP2 LDCU UR4, c[0x0][0xb20] ;  /* 0x00016400ff04a7ac */ /* 0x000ee40008000800 */
[----:B---3--:R-:W-:Y:S04]  /*4a90*/  @!UP2 USHF.R.U32.HI UR6, URZ, UR4, UR6 ;  /* 0x00000004ff06a299 */ /* 0x008fe80008011606 */
[----:B------:R-:W-:Y:S04]  /*4aa0*/  @!UP2 USEL UR6, UR13, UR6, !UP0 ;  /* 0x000000060d06a287 */ /* 0x000fe8000c000000 */
[----:B------:R-:W-:Y:S02]  /*4ab0*/  @!UP2 UIADD3 UR4, UPT, UPT, -UR8, UR6, URZ ;  /* 0x000000060804a290 */ /* 0x000fe4000fffe1ff */
[----:B------:R-:W-:Y:S02]  /*4ac0*/  @!UP2 UIADD3 UR6, UPT, UPT, UR8, -UR6, URZ ;  /* 0x800000060806a290 */ /* 0x000fe4000fffe0ff */
[----:B------:R-:W-:Y:S02]  /*4ad0*/  @!UP2 UIMAD UR14, UR4, UR5, UR14 ;  /* 0x00000005040ea2a4 */ /* 0x000fe4000f8e020e */
[----:B------:R-:W-:Y:S01]  /*4ae0*/  @!UP2 UIMAD UR13, UR6, UR10, UR13 ;  /* 0x0000000a060da2a4 */ /* 0x000fe2000f8e020d */
[----:B------:R-:W-:Y:S11]  /*4af0*/  BRA.U UP3, `(.L_x_83) ;  /* 0x0000000103107547 */ /* 0x000ff6000b800000 */
[----:B--2---:R-:W-:Y:S04]  /*4b00*/  MOV R0, UR48 ;  /* 0x0000003000007c02 */ /* 0x004fe80008000f00 */
[----:B------:R-:W-:Y:S04]  /*4b10*/  SHF.L.U32 R11, R0, 0x1f, RZ ;  /* 0x0000001f000b7819 */ /* 0x000fe800000006ff */
[----:B------:R-:W2:Y:S02]  /*4b20*/  SYNCS.PHASECHK.TRANS64.TRYWAIT P2, [UR21+0xd8], R11 ;  /* 0x0000d80bff0075a7 */ /* 0x000ea40008041115 */
[----:B--2---:R-:W-:Y:S05]  /*4b30*/  @!P2 BRA `(.L_x_84) ;  /* 0x0000005400e0a947 */ /* 0x004fea0003800000 */
.L_x_83:
[----:B------:R-:W-:Y:S05]  /*4b40*/  @!P1 BRA `(.L_x_85) ;  /* 0x0000000000309947 */ /* 0x000fea0003800000 */
[----:B------:R-:W-:Y:S01]  /*4b50*/  ISETP.NE.U32.AND P1, PT, R2, RZ, PT ;  /* 0x000000ff0200720c */ /* 0x000fe20003f25070 */
[----:B------:R-:W3:Y:S01]  /*4b60*/  LDCU.64 UR4, c[0x0][0x358] ;  /* 0x00006b00ff0477ac */ /* 0x000ee20008000a00 */
[----:B------:R-:W-:Y:S02]  /*4b70*/  IMAD.MOV.U32 R81, RZ, RZ, 0x1 ;  /* 0x00000001ff517424 */ /* 0x000fe400078e00ff */
[----:B------:R-:W-:Y:S11]  /*4b80*/  ISETP.NE.AND.EX P1, PT, R3, RZ, PT, P1 ;  /* 0x000000ff0300720c */ /* 0x000ff60003f25310 */
[----:B------:R-:W-:Y:S02]  /*4b90*/  @!UPT UIADD3 URZ, UPT, UPT, URZ, URZ, URZ ;  /* 0x000000fffffff290 */ /* 0x000fe4000fffe0ff */
[----:B--2---:R-:W2:Y:S01]  /*4ba0*/  @P1 LDC.64 R10, c[0x0][0x888] ;  /* 0x00022200ff0a1b82 */ /* 0x004ea20000000a00 */
[----:B------:R-:W-:Y:S04]  /*4bb0*/  @P1 IMAD R0, R4, UR36, RZ ;  /* 0x0000002404001c24 */ /* 0x000fe8000f8e02ff */
[----:B--2---:R-:W-:Y:S04]  /*4bc0*/  @P1 IMAD.WIDE R10, R0, 0x4, R10 ;  /* 0x00000004000a1825 */ /* 0x004fe800078e020a */
[----:B------:R-:W-:Y:S01]  /*4bd0*/  HFMA2 R0, -RZ, RZ, 0, 5.9604644775390625e-08 ;  /* 0x00000001ff007431 */ /* 0x000fe200000001ff */
[----:B---3-5:R3:W5:Y:S04]  /*4be0*/  @P1 LDG.E R41, desc[UR4][R10.64] ;  /* 0x000000040a291981 */ /* 0x028768000c1e1900 */
[----:B------:R-:W-:Y:S01]  /*4bf0*/  @!P1 PRMT R81, R0, 0x7610, R81 ;  /* 0x0000761000519816 */ /* 0x000fe20000000051 */
[----:B---3--:R-:W4:Y:S06]  /*4c00*/  @!P1 LDC R41, c[0x0][0x880] ;  /* 0x00022000ff299b82 */ /* 0x008f2c0000000800 */
.L_x_85:
[----:B----45:R-:W-:Y:S01]  /*4c10*/  @!P0 FSETP.EQ.AND P1, PT, R41, RZ, PT ;  /* 0x000000ff2900820b */ /* 0x030fe20003f22000 */
[----:B------:R-:W-:Y:S01]  /*4c20*/  @!UPT UIADD3 URZ, UPT, UPT, URZ, URZ, URZ ;  /* 0x000000fffffff290 */ /* 0x000fe2000fffe0ff */
[----:B------:R-:W-:Y:S11]  /*4c30*/  @!P0 BRA `(.L_x_86) ;  /* 0x0000000000188947 */ /* 0x000ff60003800000 */
[----:B------:R-:W-:Y:S02]  /*4c40*/  LOP3.LUT P0, RZ, R81, 0xff, RZ, 0xc0, !PT ;  /* 0x000000ff51ff7812 */ /* 0x000fe4000780c0ff */
[----:B------:R-:W-:Y:S04]  /*4c50*/  ISETP.NE.U32.AND P1, PT, R2, RZ, PT ;  /* 0x000000ff0200720c */ /* 0x000fe80003f25070 */
[----:B------:R-:W-:Y:S04]  /*4c60*/  ISETP.NE.AND.EX P1, PT, R3, RZ, PT, P1 ;  /* 0x000000ff0300720c */ /* 0x000fe80003f25310 */
[----:B------:R-:W-:Y:S03]  /*4c70*/  PLOP3.LUT P1, PT, P1, PT, PT, 0x8, 0x80 ;  /* 0x000000000080781c */ /* 0x000fe60000f2e170 */
[----:B------:R-:W-:Y:S11]  /*4c80*/  @P0 FSETP.EQ.AND P1, PT, R41, RZ, PT ;  /* 0x000000ff2900020b */ /* 0x000ff60003f22000 */
[----:B------:R-:W-:Y:S02]  /*4c90*/  @!UPT UIADD3 URZ, UPT, UPT, URZ, URZ, URZ ;  /* 0x000000fffffff290 */ /* 0x000fe4000fffe0ff */
.L_x_86:
[----:B------:R-:W3:Y:S01]  /*4ca0*/  SYNCS.PHASECHK.TRANS64.TRYWAIT P2, [UR21+0xb0], R9 ;  /* 0x0000b009ff0075a7 */ /* 0x000ee20008041115 */
[----:B------:R-:W-:Y:S04]  /*4cb0*/  ELECT P0, URZ, PT ;  /* 0x0000000000ff782f */ /* 0x000fe80003800000 */
[----:B------:R-:W-:Y:S11]  /*4cc0*/  PLOP3.LUT P1, PT, P1, P0, PT, 0xf2, 0x2f ;  /* 0x00000000002f781c */ /* 0x000ff60000f21e72 */
[----:B------:R-:W-:Y:S02]  /*4cd0*/  @!UPT UIADD3 URZ, UPT, UPT, URZ, URZ, URZ ;  /* 0x000000fffffff290 */ /* 0x000fe4000fffe0ff */
[----:B------:R-:W-:Y:S05]  /*4ce0*/  @!P1 IADD3 R8, P0, PT, R16, 0x580, RZ ;  /* 0x0000058010089810 */ /* 0x000fea0007f1e0ff */
[----:B------:R-:W-:Y:S01]  /*4cf0*/  @!P1 IMAD.X R6, RZ, RZ, R17, P0 ;  /* 0x000000ffff069224 */ /* 0x000fe200000e0611 */
[----:B---3--:R-:W-:Y:S07]  /*4d00*/  @!P2 BRA `(.L_x_87) ;  /* 0x000000540084a947 */ /* 0x008fee0003800000 */
.L_x_184:
[----:B------:R-:W-:Y:S01]  /*4d10*/  @!P1 R2UR UR5, R8 ;  /* 0x00000000080592ca */ /* 0x000fe200000e0000 */
[----:B------:R-:W-:Y:S01]  /*4d20*/  VOTEU.ALL UP0, P1 ;  /* 0x0000000000ff7886 */ /* 0x000fe20000800000 */
[----:B------:R-:W-:Y:S01]  /*4d30*/  @!P1 R2UR UR4, R6 ;  /* 0x00000000060492ca */ /* 0x000fe200000e0000 */
[----:B--2---:R-:W-:Y:S01]  /*4d40*/  @!P1 IMAD.MOV.U32 R0, RZ, RZ, 0x2000 ;  /* 0x00002000ff009424 */ /* 0x004fe200078e00ff */
[----:B------:R-:W-:Y:S01]  /*4d50*/  UMOV UR6, 0x0 ;  /* 0x0000000000067882 */ /* 0x000fe20000000000 */
[----:B------:R-:W-:Y:S01]  /*4d60*/  UMOV UR7, 0x10000000 ;  /* 0x1000000000077882 */ /* 0x000fe20000000000 */
[----:B------:R-:W-:Y:S01]  /*4d70*/  @!UP0 UIADD3 UR32, UPT, UPT, UR21, 0x400, URZ ;  /* 0x0000040015208890 */ /* 0x000fe2000fffe0ff */
[----:B------:R-:W-:Y:S01]  /*4d80*/  @!P1 IADD3 R8, P0, PT, R16, 0x580, RZ ;  /* 0x0000058010089810 */ /* 0x000fe20007f1e0ff */
[----:B------:R-:W-:Y:S04]  /*4d90*/  VOTEU.ALL UP0, P1 ;  /* 0x0000000000ff7886 */ /* 0x000fe80000800000 */
[----:B------:R-:W-:Y:S02]  /*4da0*/  @!P1 IMAD.X R6, RZ, RZ, R17, P0 ;  /* 0x000000ffff069224 */ /* 0x000fe400000e0611 */
[----:B------:R-:W-:Y:S02]  /*4db0*/  IMAD.U32 R10, RZ, RZ, UR5 ;  /* 0x00000005ff0a7e24 */ /* 0x000fe4000f8e00ff */
[----:B------:R-:W-:Y:S03]  /*4dc0*/  IMAD.U32 R11, RZ, RZ, UR4 ;  /* 0x00000004ff0b7e24 */ /* 0x000fe6000f8e00ff */
[----:B------:R-:W-:Y:S02]  /*4dd0*/  @!P1 R2UR UR4, R10 ;  /* 0x000000000a0492ca */ /* 0x000fe400000e0000 */
[----:B------:R-:W-:Y:S11]  /*4de0*/  @!P1 R2UR UR5, R11 ;  /* 0x000000000b0592ca */ /* 0x000ff600000e0000 */
[----:B------:R-:W-:Y:S02]  /*4df0*/  @!UPT UIADD3 URZ, UPT, UPT, URZ, URZ, URZ ;  /* 0x000000fffffff290 */ /* 0x000fe4000fffe0ff */
[----:B------:R2:W-:Y:S01]  /*4e00*/  @!UP0 UTMALDG.3D [UR32], [UR4], desc[UR6] ;  /* 0x00000620040085b4 */ /* 0x0005e20008011000 */
[----:B------:R2:W-:Y:S01]  /*4e10*/  @!P1 SYNCS.ARRIVE.TRANS64.RED.A0TR RZ, [UR21+0x90], R0 ;  /* 0x00009000ffff99a7 */ /* 0x0005e20008300415 */
[----:B------:R-:W-:Y:S01]  /*4e20*/  SYNCS.ARRIVE.TRANS64.RED.A1T0 RZ, [UR40], RZ ;  /* 0x000000ffffff79a7 */ /* 0x000fe20008100428 */
[----:B------:R-:W3:Y:S02]  /*4e30*/  SYNCS.PHASECHK.TRANS64.TRYWAIT P2, [UR21+0xb8], R9 ;  /* 0x0000b809ff0075a7 */ /* 0x000ee40008041115 */
[----:B--23--:R-:W-:Y:S05]  /*4e40*/  @!P2 BRA `(.L_x_88) ;  /* 0x00000054004ca947 */ /* 0x00cfea0003800000 */
.L_x_186:
        /* <DEDUP_REMOVED lines=8> */
[----:B------:R-:W-:Y:S01]  /*4ed0*/  @!UP0 UIADD3 UR24, UPT, UPT, UR21, 0x2400, URZ ;  /* 0x0000240015188890 */ /* 0x000fe2000fffe0ff */
[----:B------:R-:W-:Y:S01]  /*4ee0*/  VOTEU.ALL UP0, P1 ;  /* 0x0000000000ff7886 */ /* 0x000fe20000800000 */
[----:B------:R-:W-:Y:S01]  /*4ef0*/  UMOV UR27, UR35 ;  /* 0x00000023001b7c82 */ /* 0x000fe20008000000 */
[----:B------:R-:W-:Y:S02]  /*4f00*/  UMOV UR28, UR36 ;  /* 0x00000024001c7c82 */ /* 0x000fe40008000000 */
[----:B------:R-:W-:Y:S02]  /*4f10*/  IMAD.U32 R10, RZ, RZ, UR5 ;  /* 0x00000005ff0a7e24 */ /* 0x000fe4000f8e00ff */
[----:B------:R-:W-:Y:S02]  /*4f20*/  IMAD.U32 R11, RZ, RZ, UR4 ;  /* 0x00000004ff0b7e24 */ /* 0x000fe4000f8e00ff */
[----:B------:R-:W-:Y:S01]  /*4f30*/  @!P1 IMAD.X R6, RZ, RZ, R17, P0 ;  /* 0x000000ffff069224 */ /* 0x000fe200000e0611 */
        /* <DEDUP_REMOVED lines=8> */
.L_x_188:
[----:B------:R-:W-:Y:S01]  /*4fc0*/  @!P1 R2UR UR5, R8 ;  /* 0x00000000080592ca */ /* 0x000fe200000e0000 */
[----:B------:R-:W-:Y:S01]  /*4fd0*/  VOTEU.ALL UP0, P1 ;  /* 0x0000000000ff7886 */ /* 0x000fe20000800000 */
[----:B------:R-:W-:Y:S01]  /*4fe0*/  @!P1 R2UR UR4, R6 ;  /* 0x00000000060492ca */ /* 0x000fe200000e0000 */
[----:B--2---:R-:W-:Y:S01]  /*4ff0*/  @!P1 IMAD.MOV.U32 R0, RZ, RZ, 0x2000 ;  /* 0x00002000ff009424 */ /* 0x004fe200078e00ff */
[----:B------:R-:W-:Y:S01]  /*5000*/  UMOV UR6, 0x0 ;  /* 0x0000000000067882 */ /* 0x000fe20000000000 */
[----:B------:R-:W-:Y:S01]  /*5010*/  UMOV UR7, 0x10000000 ;  /* 0x1000000000077882 */ /* 0x000fe20000000000 */
[----:B------:R-:W-:Y:S01]  /*5020*/  @!UP0 UIADD3 UR18, UPT, UPT, UR34, 0x80, URZ ;  /* 0x0000008022128890 */ /* 0x000fe2000fffe0ff */
[----:B------:R-:W-:Y:S01]  /*5030*/  VIADD R14, R14, 0x1 ;  /* 0x000000010e0e7836 */ /* 0x000fe20000000000 */
[----:B------:R-:W-:Y:S01]  /*5040*/  @!UP0 UIADD3 UR16, UPT, UPT, UR21, 0x4400, URZ ;  /* 0x0000440015108890 */ /* 0x000fe2000fffe0ff */
[----:B------:R-:W-:Y:S01]  /*5050*/  VOTEU.ALL UP0, P1 ;  /* 0x0000000000ff7886 */ /* 0x000fe20000800000 */
[----:B------:R-:W-:Y:S01]  /*5060*/  UMOV UR19, UR35 ;  /* 0x0000002300137c82 */ /* 0x000fe20008000000 */
[----:B------:R-:W-:Y:S02]  /*5070*/  UMOV UR20, UR36 ;  /* 0x0000002400147c82 */ /* 0x000fe40008000000 */
        /* <DEDUP_REMOVED lines=10> */
.L_x_190:
[----:B------:R-:W-:Y:S01]  /*5120*/  @!P1 IADD3 R6, P0, PT, R16, 0x580, RZ ;  /* 0x0000058010069810 */ /* 0x000fe20007f1e0ff */
[----:B------:R-:W-:Y:S01]  /*5130*/  VOTEU.ALL UP0, P1 ;  /* 0x0000000000ff7886 */ /* 0x000fe20000800000 */
[----:B------:R-:W-:Y:S01]  /*5140*/  UMOV UR6, 0x0 ;  /* 0x0000000000067882 */ /* 0x000fe20000000000 */
[----:B------:R-:W-:Y:S01]  /*5150*/  UMOV UR7, 0x10000000 ;  /* 0x1000000000077882 */ /* 0x000fe20000000000 */
[----:B------:R-:W-:Y:S01]  /*5160*/  @!P1 R2UR UR5, R6 ;  /* 0x00000000060592ca */ /* 0x000fe200000e0000 */
[----:B--2---:R-:W-:Y:S01]  /*5170*/  @!P1 IMAD.X R0, RZ, RZ, R17, P0 ;  /* 0x000000ffff009224 */ /* 0x004fe200000e0611 */
[----:B------:R-:W-:Y:S01]  /*5180*/  @!UP0 UIADD3 UR10, UPT, UPT, UR34, 0xc0, URZ ;  /* 0x000000c0220a8890 */ /* 0x000fe2000fffe0ff */
[----:B------:R-:W-:Y:S01]  /*5190*/  R2UR UR18, R83 ;  /* 0x00000000531272ca */ /* 0x000fe200000e0000 */
[----:B------:R-:W-:Y:S01]  /*51a0*/  @!UP0 UIADD3 UR8, UPT, UPT, UR21, 0x6400, URZ ;  /* 0x0000640015088890 */ /* 0x000fe2000fffe0ff */
[----:B------:R-:W-:Y:S01]  /*51b0*/  R2UR UR16, R84 ;  /* 0x00000000541072ca */ /* 0x000fe200000e0000 */
[----:B------:R-:W-:Y:S01]  /*51c0*/  @!UP0 UIADD3 UR9, UPT, UPT, UR21, 0xa8, URZ ;  /* 0x000000a815098890 */ /* 0x000fe2000fffe0ff */
[----:B------:R-:W-:Y:S01]  /*51d0*/  @!P1 R2UR UR4, R0 ;  /* 0x00000000000492ca */ /* 0x000fe200000e0000 */
[----:B------:R-:W-:Y:S01]  /*51e0*/  VOTEU.ALL UP0, P1 ;  /* 0x0000000000ff7886 */ /* 0x000fe20000800000 */
[----:B------:R-:W-:Y:S01]  /*51f0*/  UMOV UR11, UR35 ;  /* 0x00000023000b7c82 */ /* 0x000fe20008000000 */
[----:B------:R-:W-:Y:S01]  /*5200*/  UMOV UR12, UR36 ;  /* 0x00000024000c7c82 */ /* 0x000fe20008000000 */
[C---:B------:R-:W-:Y:S01]  /*5210*/  ISETP.NE.AND P0, PT, R14.reuse, 0x2, PT ;  /* 0x000000020e00780c */ /* 0x040fe20003f05270 */
[----:B------:R-:W-:Y:S01]  /*5220*/  UPLOP3.LUT UP3, UPT, UPT, UPT, UPT, 0x80, 0x8 ;  /* 0x000000000008789c */ /* 0x000fe20003f6f070 */
[----:B------:R-:W-:Y:S01]  /*5230*/  IMAD.U32 R8, RZ, RZ, UR5 ;  /* 0x00000005ff087e24 */ /* 0x000fe2000f8e00ff */
[----:B------:R-:W-:Y:S01]  /*5240*/  LOP3.LUT R15, R15, 0x1, RZ, 0x3c, !PT ;  /* 0x000000010f0f7812 */ /* 0x000fe200078e3cff */
[----:B------:R-:W-:Y:S01]  /*5250*/  UMOV UR36, UR29 ;  /* 0x0000001d00247c82 */ /* 0x000fe20008000000 */
[----:B------:R-:W-:Y:S01]  /*5260*/  SEL R0, RZ, 0x1, P0 ;  /* 0x00000001ff007807 */ /* 0x000fe20000000000 */
[----:B------:R-:W-:Y:S01]  /*5270*/  UIADD3 UR20, UPT, UPT, UR13, UR18, URZ ;  /* 0x000000120d147290 */ /* 0x000fe2000fffe0ff */
[----:B------:R-:W-:Y:S01]  /*5280*/  SEL R14, R14, RZ, P0 ;  /* 0x000000ff0e0e7207 */ /* 0x000fe20000000000 */
[----:B------:R-:W-:Y:S01]  /*5290*/  UIADD3 UR16, UPT, UPT, UR14, UR16, URZ ;  /* 0x000000100e107290 */ /* 0x000fe2000fffe0ff */
[----:B------:R-:W-:Y:S01]  /*52a0*/  IMAD.U32 R9, RZ, RZ, UR4 ;  /* 0x00000004ff097e24 */ /* 0x000fe2000f8e00ff */
[----:B------:R-:W-:Y:S02]  /*52b0*/  @!P1 R2UR UR4, R8 ;  /* 0x00000000080492ca */ /* 0x000fe400000e0000 */
[----:B------:R-:W-:Y:S02]  /*52c0*/  LOP3.LUT R13, R13, R0, RZ, 0x3c, !PT ;  /* 0x000000000d0d7212 */ /* 0x000fe400078e3cff */
[----:B------:R-:W-:Y:S11]  /*52d0*/  @!P1 R2UR UR5, R9 ;  /* 0x00000000090592ca */ /* 0x000ff600000e0000 */
[----:B------:R-:W-:Y:S02]  /*52e0*/  @!UPT UIADD3 URZ, UPT, UPT, URZ, URZ, URZ ;  /* 0x000000fffffff290 */ /* 0x000fe4000fffe0ff */
[----:B------:R2:W-:Y:S01]  /*52f0*/  @!UP0 UTMALDG.3D [UR8], [UR4], desc[UR6] ;  /* 0x00000608040085b4 */ /* 0x0005e20008011000 */
[----:B------:R2:W-:Y:S01]  /*5300*/  @!P1 SYNCS.ARRIVE.TRANS64.RED.A0TR RZ, [UR21+0xa8], R7 ;  /* 0x0000a807ffff99a7 */ /* 0x0005e20008300415 */
[----:B------:R-:W-:Y:S01]  /*5310*/  SYNCS.ARRIVE.TRANS64.RED.A1T0 RZ, [UR37], RZ ;  /* 0x000000ffffff79a7 */ /* 0x000fe20008100425 */
[----:B------:R-:W-:Y:S05]  /*5320*/  BRA.U UP1, `(.L_x_91) ;  /* 0xfffffff101707547 */ /* 0x000fea000b83ffff */
[----:B------:R-:W-:-:S04]  /*5330*/  SHF.L.U32 R3, R15, 0x1f, RZ ;  /* 0x0000001f0f037819 */ /* 0x000fc800000006ff */
[----:B------:R-:W3:Y:S02]  /*5340*/  SYNCS.PHASECHK.TRANS64.TRYWAIT P0, [UR21+0xb0], R3 ;  /* 0x0000b003ff0075a7 */ /* 0x000ee40008001115 */
[----:B---3--:R-:W-:Y:S05]  /*5350*/  @!P0 BRA `(.L_x_92) ;  /* 0x0000005000508947 */ /* 0x008fea0003800000 */
.L_x_192:
[----:B------:R-:W4:Y:S02]  /*5360*/  SYNCS.PHASECHK.TRANS64.TRYWAIT P0, [UR21+0xb8], R3 ;  /* 0x0000b803ff0075a7 */ /* 0x000f240008001115 */
[----:B----4-:R-:W-:Y:S05]  /*5370*/  @!P0 BRA `(.L_x_93) ;  /* 0x0000005000608947 */ /* 0x010fea0003800000 */
.L_x_194:
[----:B------:R-:W4:Y:S02]  /*5380*/  SYNCS.PHASECHK.TRANS64.TRYWAIT P0, [UR21+0xc0], R3 ;  /* 0x0000c003ff0075a7 */ /* 0x000f240008001115 */
[----:B----4-:R-:W-:Y:S05]  /*5390*/  @!P0 BRA `(.L_x_94) ;  /* 0x0000005000708947 */ /* 0x010fea0003800000 */
.L_x_196:
[----:B---3--:R-:W-:-:S07]  /*53a0*/  MOV R0, UR21 ;  /* 0x0000001500007c02 */ /* 0x008fce0008000f00 */
.L_x_95:
[----:B---3--:R-:W-:-:S04]  /*53b0*/  SHF.L.U32 R3, R15, 0x1f, RZ ;  /* 0x0000001f0f037819 */ /* 0x008fc800000006ff */
[----:B------:R3:W4:Y:S03]  /*53c0*/  SYNCS.PHASECHK.TRANS64.TRYWAIT P0, [R0+URZ+0xc8], R3 ;  /* 0x0000c803000075a7 */ /* 0x00072600080011ff */
[----:B----4-:R-:W-:Y:S05]  /*53d0*/  @!P0 NANOSLEEP.SYNCS 0x989680 ;  /* 0x009896800000895d */ /* 0x010fea0003900000 */
[----:B------:R-:W4:Y:S02]  /*53e0*/  @!P0 SYNCS.PHASECHK.TRANS64 P0, [R0+URZ+0xc8], R3 ;  /* 0x0000c803000085a7 */ /* 0x000f2400080010ff */
[----:B-12-4-:R-:W-:Y:S05]  /*53f0*/  @P0 EXIT ;  /* 0x000000000000094d */ /* 0x016fea0003800000 */
[----:B------:R-:W-:Y:S05]  /*5400*/  BRA `(.L_x_95) ;  /* 0xfffffffc00e87947 */ /* 0x000fea000383ffff */
.L_x_80:
[----:B------:R-:W-:-:S06]  /*5410*/  UISETP.GE.AND UP0, UPT, UR17, 0x4, UPT ;  /* 0x000000041100788c */ /* 0x000fcc000bf06270 */
[----:B------:R-:W-:-:S13]  /*5420*/  PLOP3.LUT P0, PT, PT, PT, UP0, 0x80, 0x8 ;  /* 0x000000000008781c */ /* 0x000fda0003f0f008 */
[----:B------:R-:W-:Y:S05]  /*5430*/  @!P0 EXIT ;  /* 0x000000000000894d */ /* 0x000fea0003800000 */
[----:B------:R-:W1:Y:S08]  /*5440*/  S2UR UR4, SR_CgaCtaId ;  /* 0x00000000000479c3 */ /* 0x000e700000008800 */
[----:B------:R-:W-:Y:S01]  /*5450*/  BAR.SYNC.DEFER_BLOCKING 0x6, 0xa0 ;  /* 0x0182800000007b1d */ /* 0x000fe20000010000 */
[C---:B------:R-:W-:Y:S01]  /*5460*/  IMAD.SHL.U32 R5, R94.reuse, 0x40, RZ ;  /* 0x000000405e057824 */ /* 0x040fe200078e00ff */
[----:B------:R-:W-:Y:S01]  /*5470*/  SHF.R.U32.HI R3, RZ, 0x1, R94 ;  /* 0x00000001ff037819 */ /* 0x000fe2000001165e */
[C---:B------:R-:W-:Y:S01]  /*5480*/  IMAD.U32 R37, R94.reuse, 0x10000, RZ ;  /* 0x000100005e257824 */ /* 0x040fe200078e00ff */
[C---:B------:R-:W-:Y:S01]  /*5490*/  R2P PR, R94.reuse, 0x6 ;  /* 0x000000065e007804 */ /* 0x040fe20000000000 */
[----:B------:R-:W-:Y:S01]  /*54a0*/  IMAD.SHL.U32 R80, R94, 0x20, RZ ;  /* 0x000000205e507824 */ /* 0x000fe200078e00ff */
[----:B------:R-:W-:-:S02]  /*54b0*/  UMOV UR44, 0x400 ;  /* 0x00000400002c7882 */ /* 0x000fc40000000000 */
[----:B------:R-:W2:Y:S01]  /*54c0*/  LDC.64 R78, c[0x0][0x8b0] ;  /* 0x00022c00ff4e7b82 */ /* 0x000ea20000000a00 */
[C---:B------:R-:W-:Y:S01]  /*54d0*/  LOP3.LUT R2, R5.reuse, 0x1c0, RZ, 0xc0, !PT ;  /* 0x000001c005027812 */ /* 0x040fe200078ec0ff */
[----:B------:R-:W-:Y:S01]  /*54e0*/  IMAD.MOV.U32 R92, RZ, RZ, 0x20 ;  /* 0x00000020ff5c7424 */ /* 0x000fe200078e00ff */
[----:B------:R-:W-:Y:S01]  /*54f0*/  LOP3.LUT R5, R5, 0x200, RZ, 0xc0, !PT ;  /* 0x0000020005057812 */ /* 0x000fe200078ec0ff */
[----:B------:R-:W-:Y:S01]  /*5500*/  IMAD.MOV.U32 R91, RZ, RZ, 0x1 ;  /* 0x00000001ff5b7424 */ /* 0x000fe200078e00ff */
[----:B------:R-:W-:Y:S01]  /*5510*/  LOP3.LUT R3, R2, 0x8, R3, 0xf8, !PT ;  /* 0x0000000802037812 */ /* 0x000fe200078ef803 */
[----:B------:R-:W-:Y:S01]  /*5520*/  IMAD.SHL.U32 R2, R94, 0x8, RZ ;  /* 0x000000085e027824 */ /* 0x000fe200078e00ff */
[----:B------:R-:W-:Y:S01]  /*5530*/  LOP3.LUT R37, R37, 0x600000, RZ, 0xc0, !PT ;  /* 0x0060000025257812 */ /* 0x000fe200078ec0ff */
[----:B------:R-:W3:Y:S01]  /*5540*/  LDC.64 R76, c[0x0][0x8a8] ;  /* 0x00022a00ff4c7b82 */ /* 0x000ee20000000a00 */
[----:B------:R-:W-:Y:S01]  /*5550*/  LOP3.LUT R80, R5, 0xc00, R80, 0xf8, !PT ;  /* 0x00000c0005507812 */ /* 0x000fe200078ef850 */
[----:B------:R-:W-:Y:S01]  /*5560*/  IMAD.MOV.U32 R36, RZ, RZ, RZ ;  /* 0x000000ffff247224 */ /* 0x000fe200078e00ff */
[----:B------:R-:W-:Y:S01]  /*5570*/  LOP3.LUT R3, R3, 0x38, R2, 0x78, !PT ;  /* 0x0000003803037812 */ /* 0x000fe200078e7802 */
[----:B------:R-:W-:Y:S01]  /*5580*/  IMAD.MOV.U32 R90, RZ, RZ, RZ ;  /* 0x000000ffff5a7224 */ /* 0x000fe200078e00ff */
[----:B------:R-:W-:-:S02]  /*5590*/  SEL R93, R92, 0xffffffe0, !P2 ;  /* 0xffffffe05c5d7807 */ /* 0x000fc40005000000 */
[----:B------:R-:W-:Y:S02]  /*55a0*/  CS2R R88, SRZ ;  /* 0x0000000000587805 */ /* 0x000fe4000001ff00 */
[----:B------:R-:W-:Y:S01]  /*55b0*/  LOP3.LUT R80, R80, R3, RZ, 0xfc, !PT ;  /* 0x0000000350507212 */ /* 0x000fe200078efcff */
[----:B-1----:R-:W-:Y:S01]  /*55c0*/  ULEA UR44, UR4, UR44, 0x18 ;  /* 0x0000002c042c7291 */ /* 0x002fe2000f8ec0ff */
[----:B------:R-:W-:Y:S01]  /*55d0*/  LOP3.LUT R94, R94, 0x60, RZ, 0xc0, !PT ;  /* 0x000000605e5e7812 */ /* 0x000fe200078ec0ff */
[----:B------:R-:W1:Y:S01]  /*55e0*/  LDCU UR59, c[0x0][0x370] ;  /* 0x00006e00ff3b77ac */ /* 0x000e620008000800 */
[----:B------:R-:W-:Y:S01]  /*55f0*/  SEL R92, R92, 0xffffffe0, !P1 ;  /* 0xffffffe05c5c7807 */ /* 0x000fe20004800000 */
[----:B------:R-:W-:Y:S01]  /*5600*/  UIADD3 UR4, UPT, UPT, UR44, 0x400, URZ ;  /* 0x000004002c047890 */ /* 0x000fe2000fffe0ff */
[----:B------:R-:W4:Y:S04]  /*5610*/  LDCU UR43, c[0x0][0xb0c] ;  /* 0x00016180ff2b77ac */ /* 0x000f280008000800 */
[----:B------:R-:W1:Y:S01]  /*5620*/  LDS R0, [UR44+0x190] ;  /* 0x0001902cff007984 */ /* 0x000e620008000800 */
[----:B------:R-:W-:Y:S01]  /*5630*/  IMAD.U32 R86, RZ, RZ, UR4 ;  /* 0x00000004ff567e24 */ /* 0x000fe2000f8e00ff */
[----:B------:R-:W1:Y:S01]  /*5640*/  LDCU UR39, c[0x0][0xb30] ;  /* 0x00016600ff2777ac */ /* 0x000e620008000800 */
[----:B------:R-:W1:Y:S01]  /*5650*/  LDCU.64 UR56, c[0x0][0x888] ;  /* 0x00011100ff3877ac */ /* 0x000e620008000a00 */
[----:B------:R-:W1:Y:S01]  /*5660*/  LDCU.64 UR40, c[0x0][0xb28] ;  /* 0x00016500ff2877ac */ /* 0x000e620008000a00 */
[----:B------:R-:W1:Y:S01]  /*5670*/  LDCU.64 UR62, c[0x0][0x890] ;  /* 0x00011200ff3e77ac */ /* 0x000e620008000a00 */
[----:B------:R-:W1:Y:S01]  /*5680*/  LDCU.128 UR52, c[0x0][0xb10] ;  /* 0x00016200ff3477ac */ /* 0x000e620008000c00 */
[----:B------:R-:W1:Y:S01]  /*5690*/  LDCU UR58, c[0x0][0x374] ;  /* 0x00006e80ff3a77ac */ /* 0x000e620008000800 */
[----:B------:R-:W-:Y:S01]  /*56a0*/  UMOV UR47, URZ ;  /* 0x000000ff002f7c82 */ /* 0x000fe20008000000 */
[----:B------:R-:W-:Y:S01]  /*56b0*/  UMOV UR46, URZ ;  /* 0x000000ff002e7c82 */ /* 0x000fe20008000000 */
[----:B-1234-:R-:W-:-:S07]  /*56c0*/  IMAD.IADD R37, R0, 0x1, R37 ;  /* 0x0000000100257824 */ /* 0x01efce00078e0225 */
.L_x_139:
[C---:B------:R-:W-:Y:S02]  /*56d0*/  LEA R3, R88.reuse, UR44, 0x3 ;  /* 0x0000002c58037c11 */ /* 0x040fe4000f8e18ff */
[----:B------:R-:W-:Y:S02]  /*56e0*/  SHF.L.U32 R0, R89, 0x1f, RZ ;  /* 0x0000001f59007819 */ /* 0x000fe400000006ff */
[----:B------:R-:W-:Y:S02]  /*56f0*/  LEA R5, R88, UR44, 0x4 ;  /* 0x0000002c58057c11 */ /* 0x000fe4000f8e20ff */
[----:B-1----:R-:W1:Y:S02]  /*5700*/  SYNCS.PHASECHK.TRANS64.TRYWAIT P0, [R3+URZ+0xe0], R0 ;  /* 0x0000e000030075a7 */ /* 0x002e6400080011ff */
[----:B-1----:R-:W-:Y:S05]  /*5710*/  @!P0 BRA `(.L_x_96) ;  /* 0x0000004c00a88947 */ /* 0x002fea0003800000 */
.L_x_197:
        /* <DEDUP_REMOVED lines=11> */
[----:B------:R-:W-:Y:S01]  /*57d0*/  PLOP3.LUT P0, PT, PT, PT, UP1, 0x80, 0x8 ;  /* 0x000000000008781c */ /* 0x000fe20003f0f018 */
[----:B------:R-:W-:Y:S11]  /*57e0*/  UP2UR UR61, UPR, URZ, 0x2 ;  /* 0x00000002ff3d7883 */ /* 0x000ff60008000000 */
[----:B------:R-:W-:Y:S01]  /*57f0*/  @!UPT UIADD3 URZ, UPT, UPT, URZ, URZ, URZ ;  /* 0x000000fffffff290 */ /* 0x000fe2000fffe0ff */
[----:B-1----:R-:W-:Y:S02]  /*5800*/  @P0 SHF.R.U32.HI R0, RZ, 0x10, R5 ;  /* 0x00000010ff000819 */ /* 0x002fe40000011605 */
        /* <DEDUP_REMOVED lines=12> */
[----:B------:R-:W2:Y:S01]  /*58d0*/  LDCU UR12, c[0x0][0xb20] ;  /* 0x00016400ff0c77ac */ /* 0x000ea20008000800 */
[----:B------:R-:W-:Y:S02]  /*58e0*/  UIMAD.WIDE.U32 UR4, UR58, UR55, URZ ;  /* 0x000000373a0472a5 */ /* 0x000fe4000f8e00ff */
[----:B------:R-:W-:Y:S02]  /*58f0*/  UIMAD.WIDE.U32 UR6, UR59, UR52, URZ ;  /* 0x000000343b0672a5 */ /* 0x000fe4000f8e00ff */
[----:B------:R-:W-:Y:S02]  /*5900*/  UISETP.NE.AND UP0, UPT, UR54, 0x1, UPT ;  /* 0x000000013600788c */ /* 0x000fe4000bf05270 */
[----:B------:R-:W-:Y:S02]  /*5910*/  UIMAD.WIDE.U32 UR8, UR37, UR55, URZ ;  /* 0x00000037250872a5 */ /* 0x000fe4000f8e00ff */
[----:B------:R-:W-:Y:S02]  /*5920*/  UIMAD.WIDE.U32 UR10, UR38, UR52, URZ ;  /* 0x00000034260a72a5 */ /* 0x000fe4000f8e00ff */
[----:B------:R-:W-:Y:S02]  /*5930*/  UISETP.NE.AND UP1, UPT, UR43, 0x1, UPT ;  /* 0x000000012b00788c */ /* 0x000fe4000bf25270 */
[----:B------:R-:W-:Y:S01]  /*5940*/  UISETP.NE.AND UP2, UPT, UR42, 0x1, UPT ;  /* 0x000000012a00788c */ /* 0x000fe2000bf45270 */
[----:B------:R-:W-:Y:S02]  /*5950*/  UMOV UR4, UR5 ;  /* 0x0000000500047c82 */ /* 0x000fe40008000000 */
[----:B--2---:R-:W-:Y:S03]  /*5960*/  USHF.R.U32.HI UR5, URZ, UR12, UR4 ;  /* 0x0000000cff057299 */ /* 0x004fe60008011604 */
[----:B------:R-:W-:Y:S02]  /*5970*/  UMOV UR4, UR7 ;  /* 0x0000000700047c82 */ /* 0x000fe40008000000 */
[----:B------:R-:W-:Y:S02]  /*5980*/  USHF.R.U32.HI UR7, URZ, UR53, UR4 ;  /* 0x00000035ff077299 */ /* 0x000fe40008011604 */
[----:B------:R-:W-:Y:S02]  /*5990*/  USEL UR4, UR58, UR5, !UP0 ;  /* 0x000000053a047287 */ /* 0x000fe4000c000000 */
[----:B------:R-:W-:Y:S01]  /*59a0*/  USEL UR7, UR59, UR7, !UP1 ;  /* 0x000000073b077287 */ /* 0x000fe2000c800000 */
[----:B------:R-:W-:Y:S01]  /*59b0*/  UMOV UR5, UR9 ;  /* 0x0000000900057c82 */ /* 0x000fe20008000000 */
[----:B------:R-:W-:Y:S02]  /*59c0*/  UIMAD.WIDE.U32 UR8, UR4, UR40, URZ ;  /* 0x00000028040872a5 */ /* 0x000fe4000f8e00ff */
[----:B------:R-:W-:Y:S03]  /*59d0*/  USHF.R.U32.HI UR6, URZ, UR12, UR5 ;  /* 0x0000000cff067299 */ /* 0x000fe60008011605 */
[----:B------:R-:W-:Y:S01]  /*59e0*/  UMOV UR5, UR11 ;  /* 0x0000000b00057c82 */ /* 0x000fe20008000000 */
[----:B------:R-:W-:Y:S02]  /*59f0*/  UIMAD.WIDE.U32 UR10, UR7, UR40, URZ ;  /* 0x00000028070a72a5 */ /* 0x000fe4000f8e00ff */
[----:B------:R-:W-:Y:S02]  /*5a00*/  USHF.R.U32.HI UR12, URZ, UR53, UR5 ;  /* 0x00000035ff0c7299 */ /* 0x000fe40008011605 */
[----:B------:R-:W-:Y:S01]  /*5a10*/  USEL UR6, UR37, UR6, !UP0 ;  /* 0x0000000625067287 */ /* 0x000fe2000c000000 */
[----:B------:R-:W-:Y:S02]  /*5a20*/  UMOV UR5, UR9 ;  /* 0x0000000900057c82 */ /* 0x000fe40008000000 */
[----:B------:R-:W-:Y:S01]  /*5a30*/  UMOV UR10, UR11 ;  /* 0x0000000b000a7c82 */ /* 0x000fe20008000000 */
[----:B------:R-:W-:Y:S02]  /*5a40*/  @UP2 USHF.R.U32.HI UR4, URZ, UR41, UR5 ;  /* 0x00000029ff042299 */ /* 0x000fe40008011605 */
[----:B------:R-:W-:Y:S02]  /*5a50*/  @UP2 USHF.R.U32.HI UR7, URZ, UR41, UR10 ;  /* 0x00000029ff072299 */ /* 0x000fe4000801160a */
[----:B------:R-:W-:Y:S02]  /*5a60*/  UIMAD UR4, UR42, UR4, URZ ;  /* 0x000000042a0472a4 */ /* 0x000fe4000f8e02ff */
        /* <DEDUP_REMOVED lines=8> */
[----:B------:R-:W-:Y:S02]  /*5af0*/  USEL UR11, UR6, UR4, !UP2 ;  /* 0x00000004060b7287 */ /* 0x000fe4000d000000 */
[----:B------:R-:W-:Y:S02]  /*5b00*/  UIADD3 UR8, UPT, UPT, -UR5, URZ, URZ ;  /* 0x000000ff05087290 */ /* 0x000fe4000fffe1ff */
[----:B------:R-:W-:Y:S01]  /*5b10*/  UIADD3 UR10, UPT, UPT, -UR11, URZ, URZ ;  /* 0x000000ff0b0a7290 */ /* 0x000fe2000fffe1ff */
[----:B------:R-:W-:Y:S01]  /*5b20*/  @!UP0 UMOV UR4, UR9 ;  /* 0x0000000900048c82 */ /* 0x000fe20008000000 */
[----:B------:R-:W-:Y:S02]  /*5b30*/  UIADD3 UR9, UPT, UPT, -UR6, URZ, URZ ;  /* 0x000000ff06097290 */ /* 0x000fe4000fffe1ff */
[----:B------:R-:W-:Y:S02]  /*5b40*/  @!UP0 USHF.R.U32.HI UR4, URZ, UR41, UR4 ;  /* 0x00000029ff048299 */ /* 0x000fe40008011604 */
[----:B------:R-:W-:Y:S02]  /*5b50*/  UIMAD UR10, UR42, UR10, UR6 ;  /* 0x0000000a2a0a72a4 */ /* 0x000fe4000f8e0206 */
[----:B------:R-:W-:Y:S04]  /*5b60*/  @!UP0 USEL UR4, UR5, UR4, !UP2 ;  /* 0x0000000405048287 */ /* 0x000fe8000d000000 */
[----:B------:R-:W-:Y:S02]  /*5b70*/  @!UP0 UIMAD UR10, UR7, UR10, UR4 ;  /* 0x0000000a070a82a4 */ /* 0x000fe4000f8e0204 */
[----:B------:R-:W-:Y:S02]  /*5b80*/  @!UP0 UIADD3 UR11, UPT, UPT, UR11, -UR4, URZ ;  /* 0x800000040b0b8290 */ /* 0x000fe4000fffe0ff */
[----:B------:R-:W-:Y:S02]  /*5b90*/  UIMAD UR7, UR43, UR8, UR38 ;  /* 0x000000082b0772a4 */ /* 0x000fe4000f8e0226 */
[----:B------:R-:W-:Y:S02]  /*5ba0*/  @!UP0 UIMAD UR6, UR11, UR42, UR5 ;  /* 0x0000002a0b0682a4 */ /* 0x000fe4000f8e0205 */
[----:B------:R-:W-:Y:S01]  /*5bb0*/  UIMAD UR4, UR54, UR9, UR37 ;  /* 0x00000009360472a4 */ /* 0x000fe2000f8e0225 */
[----:B------:R-:W-:Y:S02]  /*5bc0*/  @!UP0 UMOV UR5, UR10 ;  /* 0x0000000a00058c82 */ /* 0x000fe40008000000 */
[----:B------:R-:W-:Y:S02]  /*5bd0*/  UIMAD UR38, UR5, UR43, UR7 ;  /* 0x0000002b052672a4 */ /* 0x000fe4000f8e0207 */
[----:B------:R-:W-:Y:S11]  /*5be0*/  UIMAD UR37, UR6, UR54, UR4 ;  /* 0x00000036062572a4 */ /* 0x000ff6000f8e0204 */
[----:B------:R-:W-:Y:S01]  /*5bf0*/  @!UPT UIADD3 URZ, UPT, UPT, URZ, URZ, URZ ;  /* 0x000000fffffff290 */ /* 0x000fe2000fffe0ff */
.L_x_97:
[----:B------:R-:W-:Y:S01]  /*5c00*/  UISETP.NE.AND UP0, UPT, UR39, 0x1, UPT ;  /* 0x000000012700788c */ /* 0x000fe2000bf05270 */
[----:B------:R-:W-:Y:S01]  /*5c10*/  LOP3.LUT P0, RZ, R86, 0x3f0, RZ, 0xc0, !PT ;  /* 0x000003f056ff7812 */ /* 0x000fe2000780c0ff */
[----:B------:R-:W-:Y:S01]  /*5c20*/  USHF.L.U32 UR50, UR16, 0x6, URZ ;  /* 0x0000000610327899 */ /* 0x000fe200080006ff */
[----:B------:R-:W-:Y:S01]  /*5c30*/  BSSY.RECONVERGENT B6, `(.L_x_98) ;  /* 0x0000034000067945 */ /* 0x000fe20003800200 */
[----:B------:R-:W-:Y:S01]  /*5c40*/  USHF.L.U32 UR49, UR20, 0x8, URZ ;  /* 0x0000000814317899 */ /* 0x000fe200080006ff */
[----:B------:R-:W-:Y:S06]  /*5c50*/  IADD3 R88, PT, PT, R88, 0x1, RZ ;  /* 0x0000000158587810 */ /* 0x000fec0007ffe0ff */
[----:B------:R-:W2:Y:S01]  /*5c60*/  @!UP0 LDCU.128 UR12, c[0x0][0xb10] ;  /* 0x00016200ff0c87ac */ /* 0x000ea20008000c00 */
[----:B------:R-:W3:Y:S01]  /*5c70*/  @!UP0 LDCU UR5, c[0x0][0xb0c] ;  /* 0x00016180ff0587ac */ /* 0x000ee20008000800 */
[----:B------:R-:W4:Y:S01]  /*5c80*/  @!UP0 LDCU UR10, c[0x0][0xb20] ;  /* 0x00016400ff0a87ac */ /* 0x000f220008000800 */
[----:B--2---:R-:W-:Y:S02]  /*5c90*/  UIMAD.WIDE.U32 UR8, UR38, UR12, URZ ;  /* 0x0000000c260872a5 */ /* 0x004fe4000f8e00ff */
[----:B------:R-:W-:Y:S02]  /*5ca0*/  UIMAD.WIDE.U32 UR6, UR37, UR15, URZ ;  /* 0x0000000f250672a5 */ /* 0x000fe4000f8e00ff */
[----:B------:R-:W-:Y:S03]  /*5cb0*/  @!UP0 UISETP.NE.AND UP1, UPT, UR14, 0x1, UPT ;  /* 0x000000010e00888c */ /* 0x000fe6000bf25270 */
[----:B------:R-:W-:Y:S01]  /*5cc0*/  @!UP0 UMOV UR4, UR9 ;  /* 0x0000000900048c82 */ /* 0x000fe20008000000 */
[----:B---3--:R-:W-:Y:S02]  /*5cd0*/  @!UP0 UISETP.NE.AND UP2, UPT, UR5, 0x1, UPT ;  /* 0x000000010500888c */ /* 0x008fe4000bf45270 */
[----:B------:R-:W-:Y:S01]  /*5ce0*/  @!UP0 USHF.R.U32.HI UR4, URZ, UR13, UR4 ;  /* 0x0000000dff048299 */ /* 0x000fe20008011604 */
[----:B------:R-:W-:Y:S02]  /*5cf0*/  @!UP0 UMOV UR6, UR7 ;  /* 0x0000000700068c82 */ /* 0x000fe40008000000 */
[----:B----4-:R-:W-:Y:S02]  /*5d00*/  @!UP0 USHF.R.U32.HI UR6, URZ, UR10, UR6 ;  /* 0x0000000aff068299 */ /* 0x010fe40008011606 */
[----:B------:R-:W-:Y:S02]  /*5d10*/  @!UP0 USEL UR7, UR38, UR4, !UP2 ;  /* 0x0000000426078287 */ /* 0x000fe4000d000000 */
[----:B------:R-:W-:Y:S04]  /*5d20*/  @!UP0 USEL UR6, UR37, UR6, !UP1 ;  /* 0x0000000625068287 */ /* 0x000fe8000c800000 */
[----:B------:R-:W-:Y:S02]  /*5d30*/  @!UP0 UIADD3 UR4, UPT, UPT, -UR7, UR6, URZ ;  /* 0x0000000607048290 */ /* 0x000fe4000fffe1ff */
[----:B------:R-:W-:Y:S02]  /*5d40*/  @!UP0 UIADD3 UR6, UPT, UPT, UR7, -UR6, URZ ;  /* 0x8000000607068290 */ /* 0x000fe4000fffe0ff */
[----:B------:R-:W-:Y:S02]  /*5d50*/  @!UP0 UIMAD UR38, UR4, UR5, UR38 ;  /* 0x00000005042682a4 */ /* 0x000fe4000f8e0226 */
[----:B------:R-:W-:Y:S01]  /*5d60*/  @!UP0 UIMAD UR37, UR6, UR14, UR37 ;  /* 0x0000000e062582a4 */ /* 0x000fe2000f8e0225 */
[----:B------:R-:W-:Y:S11]  /*5d70*/  @!P0 BRA `(.L_x_99) ;  /* 0x00000000007c8947 */ /* 0x000ff60003800000 */
[----:B------:R-:W2:Y:S01]  /*5d80*/  LDCU.64 UR8, c[0x4][0x80] ;  /* 0x01001000ff0877ac */ /* 0x000ea20008000a00 */
[----:B------:R-:W-:Y:S01]  /*5d90*/  MOV R2, 0x0 ;  /* 0x0000000000027802 */ /* 0x000fe20000000f00 */
[----:B------:R-:W-:Y:S02]  /*5da0*/  HFMA2 R12, -RZ, RZ, 0, 5.9604644775390625e-08 ;  /* 0x00000001ff0c7431 */ /* 0x000fe400000001ff */
[----:B------:R-:W-:Y:S01]  /*5db0*/  IMAD.MOV.U32 R8, RZ, RZ, 0x70 ;  /* 0x00000070ff087424 */ /* 0x000fe200078e00ff */
[----:B------:R3:W4:Y:S01]  /*5dc0*/  LDC.64 R14, c[0x4][R2] ;  /* 0x01000000020e7b82 */ /* 0x0007220000000a00 */
[----:B------:R-:W1:Y:S01]  /*5dd0*/  LDCU.64 UR6, c[0x4][0x88] ;  /* 0x01001100ff0677ac */ /* 0x000e620008000a00 */
[----:B------:R-:W-:Y:S01]  /*5de0*/  IMAD.MOV.U32 R13, RZ, RZ, RZ ;  /* 0x000000ffff0d7224 */ /* 0x000fe200078e00ff */
[----:B------:R-:W1:Y:S01]  /*5df0*/  LDCU.64 UR4, c[0x4][0x8] ;  /* 0x01000100ff0477ac */ /* 0x000e620008000a00 */
[----:B--2---:R-:W-:Y:S01]  /*5e00*/  MOV R5, UR9 ;  /* 0x0000000900057c02 */ /* 0x004fe20008000f00 */
[----:B------:R-:W-:Y:S01]  /*5e10*/  IMAD.U32 R4, RZ, RZ, UR8 ;  /* 0x00000008ff047e24 */ /* 0x000fe2000f8e00ff */
[----:B-1----:R-:W-:Y:S01]  /*5e20*/  MOV R7, UR7 ;  /* 0x0000000700077c02 */ /* 0x002fe20008000f00 */
[----:B------:R-:W-:Y:S01]  /*5e30*/  IMAD.U32 R6, RZ, RZ, UR6 ;  /* 0x00000006ff067e24 */ /* 0x000fe2000f8e00ff */
[----:B------:R-:W-:Y:S01]  /*5e40*/  MOV R11, UR5 ;  /* 0x00000005000b7c02 */ /* 0x000fe20008000f00 */
[----:B------:R-:W-:Y:S02]  /*5e50*/  IMAD.U32 R10, RZ, RZ, UR4 ;  /* 0x00000004ff0a7e24 */ /* 0x000fe4000f8e00ff */
[----:B------:R-:W-:Y:S07]  /*5e60*/  LEPC R20, `(.L_x_100) ;  /* 0x000000001014794e */ /* 0x000fee0000000000 */
[----:B---345:R-:W-:Y:S05]  /*5e70*/  CALL.ABS.NOINC R14 ;  /* 0x000000000e007343 */ /* 0x038fea0003c00000 */
.L_x_100:
[----:B------:R-:W1:Y:S01]  /*5e80*/  LDCU.64 UR8, c[0x4][0x80] ;  /* 0x01001000ff0877ac */ /* 0x000e620008000a00 */
[----:B------:R-:W2:Y:S01]  /*5e90*/  LDC.64 R2, c[0x4][R2] ;  /* 0x0100000002027b82 */ /* 0x000ea20000000a00 */
[----:B------:R-:W-:Y:S02]  /*5ea0*/  HFMA2 R12, -RZ, RZ, 0, 5.9604644775390625e-08 ;  /* 0x00000001ff0c7431 */ /* 0x000fe400000001ff */
[----:B------:R-:W-:Y:S02]  /*5eb0*/  IMAD.MOV.U32 R8, RZ, RZ, 0x70 ;  /* 0x00000070ff087424 */ /* 0x000fe400078e00ff */
[----:B------:R-:W-:Y:S01]  /*5ec0*/  IMAD.MOV.U32 R13, RZ, RZ, RZ ;  /* 0x000000ffff0d7224 */ /* 0x000fe200078e00ff */
[----:B------:R-:W3:Y:S01]  /*5ed0*/  LDCU.64 UR6, c[0x4][0x88] ;  /* 0x01001100ff0677ac */ /* 0x000ee20008000a00 */
[----:B------:R-:W4:Y:S01]  /*5ee0*/  LDCU.64 UR4, c[0x4][0x8] ;  /* 0x01000100ff0477ac */ /* 0x000f220008000a00 */
[----:B-1----:R-:W-:Y:S02]  /*5ef0*/  MOV R4, UR8 ;  /* 0x0000000800047c02 */ /* 0x002fe40008000f00 */
[----:B------:R-:W-:Y:S02]  /*5f00*/  MOV R5, UR9 ;  /* 0x0000000900057c02 */ /* 0x000fe40008000f00 */
[----:B---3--:R-:W-:Y:S01]  /*5f10*/  MOV R7, UR7 ;  /* 0x0000000700077c02 */ /* 0x008fe20008000f00 */
[----:B------:R-:W-:Y:S01]  /*5f20*/  IMAD.U32 R6, RZ, RZ, UR6 ;  /* 0x00000006ff067e24 */ /* 0x000fe2000f8e00ff */
[----:B----4-:R-:W-:Y:S01]  /*5f30*/  MOV R11, UR5 ;  /* 0x00000005000b7c02 */ /* 0x010fe20008000f00 */
[----:B------:R-:W-:Y:S02]  /*5f40*/  IMAD.U32 R10, RZ, RZ, UR4 ;  /* 0x00000004ff0a7e24 */ /* 0x000fe4000f8e00ff */
[----:B------:R-:W-:Y:S07]  /*5f50*/  LEPC R20, `(.L_x_99) ;  /* 0x000000001014794e */ /* 0x000fee0000000000 */
[----:B--2---:R-:W-:Y:S05]  /*5f60*/  CALL.ABS.NOINC R2 ;  /* 0x0000000002007343 */ /* 0x004fea0003c00000 */
.L_x_99:
[----:B------:R-:W-:Y:S05]  /*5f70*/  BSYNC.RECONVERGENT B6 ;  /* 0x0000000000067941 */ /* 0x000fea0003800200 */
.L_x_98:
[----:B------:R-:W-:Y:S01]  /*5f80*/  R2UR UR4, R85 ;  /* 0x00000000550472ca */ /* 0x000fe200000e0000 */
[----:B------:R-:W-:Y:S01]  /*5f90*/  UISETP.NE.U32.AND UP0, UPT, UR62, URZ, UPT ;  /* 0x000000ff3e00728c */ /* 0x000fe2000bf05070 */
[----:B------:R-:W-:Y:S02]  /*5fa0*/  ISETP.NE.U32.AND P4, PT, R78, RZ, PT ;  /* 0x000000ff4e00720c */ /* 0x000fe40003f85070 */
[----:B------:R-:W-:Y:S01]  /*5fb0*/  ISETP.NE.U32.AND P2, PT, RZ, UR56, PT ;  /* 0x00000038ff007c0c */ /* 0x000fe2000bf45070 */
[----:B------:R-:W-:Y:S01]  /*5fc0*/  UISETP.NE.AND.EX UP1, UPT, UR63, URZ, UPT, UP0 ;  /* 0x000000ff3f00728c */ /* 0x000fe2000bf25300 */
[----:B------:R-:W-:Y:S01]  /*5fd0*/  ISETP.NE.AND.EX P4, PT, R79, RZ, PT, P4 ;  /* 0x000000ff4f00720c */ /* 0x000fe20003f85340 */
[----:B------:R-:W-:Y:S01]  /*5fe0*/  UPLOP3.LUT UP0, UPT, UPT, UPT, UPT, 0x40, 0x4 ;  /* 0x000000000004789c */ /* 0x000fe20003f0e870 */
[----:B------:R-:W-:Y:S05]  /*5ff0*/  ISETP.NE.AND.EX P2, PT, RZ, UR57, PT, P2 ;  /* 0x00000039ff007c0c */ /* 0x000fea000bf45320 */
[----:B------:R-:W-:Y:S06]  /*6000*/  UISETP.NE.AND UP2, UPT, UR4, URZ, UPT ;  /* 0x000000ff0400728c */ /* 0x000fec000bf45270 */
[----:B------:R-:W-:Y:S05]  /*6010*/  PLOP3.LUT P1, PT, PT, PT, UP2, 0x80, 0x8 ;  /* 0x000000000008781c */ /* 0x000fea0003f2f028 */
[----:B------:R-:W-:Y:S06]  /*6020*/  @UP2 UPLOP3.LUT UP0, UPT, UPT, UPT, UP1, 0x80, 0x8 ;  /* 0x000000000008289c */ /* 0x000fec0003f0f010 */
[----:B------:R-:W-:Y:S01]  /*6030*/  PLOP3.LUT P0, PT, PT, PT, UP0, 0x80, 0x8 ;  /* 0x000000000008781c */ /* 0x000fe20003f0f008 */
[----:B------:R-:W-:Y:S01]  /*6040*/  @!UPT UIADD3 URZ, UPT, UPT, URZ, URZ, URZ ;  /* 0x000000fffffff290 */ /* 0x000fe2000fffe0ff */
[----:B------:R-:W-:Y:S11]  /*6050*/  BRA.U !UP1, `(.L_x_101) ;  /* 0x00000001093c7547 */ /* 0x000ff6000b800000 */
[----:B------:R-:W-:Y:S01]  /*6060*/  UISETP.NE.U32.AND UP0, UPT, UR56, URZ, UPT ;  /* 0x000000ff3800728c */ /* 0x000fe2000bf05070 */
[----:B-1----:R-:W-:Y:S01]  /*6070*/  HFMA2 R0, -RZ, RZ, 0, 5.9604644775390625e-08 ;  /* 0x00000001ff007431 */ /* 0x002fe200000001ff */
[----:B------:R-:W1:Y:S01]  /*6080*/  LDCU.64 UR8, c[0x0][0x358] ;  /* 0x00006b00ff0877ac */ /* 0x000e620008000a00 */
[----:B------:R-:W-:Y:S01]  /*6090*/  IMAD.MOV.U32 R81, RZ, RZ, 0x1 ;  /* 0x00000001ff517424 */ /* 0x000fe200078e00ff */
[----:B------:R-:W-:Y:S06]  /*60a0*/  UISETP.NE.AND.EX UP0, UPT, UR57, URZ, UPT, UP0 ;  /* 0x000000ff3900728c */ /* 0x000fec000bf05300 */
[----:B------:R-:W-:Y:S05]  /*60b0*/  PLOP3.LUT P3, PT, PT, PT, UP0, 0x80, 0x8 ;  /* 0x000000000008781c */ /* 0x000fea0003f6f008 */
[----:B------:R-:W2:Y:S01]  /*60c0*/  @UP0 LDCU.64 UR4, c[0x0][0x888] ;  /* 0x00011100ff0407ac */ /* 0x000ea20008000a00 */
[----:B------:R-:W-:Y:S07]  /*60d0*/  @UP0 UIMAD UR6, UR36, UR62, URZ ;  /* 0x0000003e240602a4 */ /* 0x000fee000f8e02ff */
[----:B------:R-:W-:Y:S01]  /*60e0*/  @!P3 PRMT R81, R0, 0x7610, R81 ;  /* 0x000076100051b816 */ /* 0x000fe20000000051 */
[----:B--2---:R-:W-:Y:S06]  /*60f0*/  @UP0 UIMAD.WIDE UR4, UR6, 0x4, UR4 ;  /* 0x00000004060408a5 */ /* 0x004fec000f8e0204 */
[----:B------:R-:W-:Y:S01]  /*6100*/  IMAD.U32 R2, RZ, RZ, UR4 ;  /* 0x00000004ff027e24 */ /* 0x000fe2000f8e00ff */
[----:B------:R-:W-:Y:S04]  /*6110*/  MOV R3, UR5 ;  /* 0x0000000500037c02 */ /* 0x000fe80008000f00 */
[----:B------:R-:W2:Y:S01]  /*6120*/  @!UP0 LDCU UR4, c[0x0][0x880] ;  /* 0x00011000ff0487ac */ /* 0x000ea20008000800 */
[----:B-1---5:R3:W5:Y:S02]  /*6130*/  @P3 LDG.E R41, desc[UR8][R2.64] ;  /* 0x0000000802293981 */ /* 0x022764000c1e1900 */
[----:B--23--:R-:W-:Y:S02]  /*6140*/  @!P3 IMAD.U32 R41, RZ, RZ, UR4 ;  /* 0x00000004ff29be24 */ /* 0x00cfe4000f8e00ff */
.L_x_101:
[----:B------:R-:W-:Y:S05]  /*6150*/  @!P4 BRA `(.L_x_102) ;  /* 0x000000000024c947 */ /* 0x000fea0003800000 */
[----:B------:R-:W-:Y:S01]  /*6160*/  ISETP.NE.U32.AND P3, PT, R76, RZ, PT ;  /* 0x000000ff4c00720c */ /* 0x000fe20003f65070 */
[----:B------:R-:W2:Y:S03]  /*6170*/  LDCU.64 UR4, c[0x0][0x358] ;  /* 0x00006b00ff0477ac */ /* 0x000ea60008000a00 */
[----:B------:R-:W-:Y:S11]  /*6180*/  ISETP.NE.AND.EX P3, PT, R77, RZ, PT, P3 ;  /* 0x000000ff4d00720c */ /* 0x000ff60003f65330 */
[----:B------:R-:W-:Y:S02]  /*6190*/  @!UPT UIADD3 URZ, UPT, UPT, URZ, URZ, URZ ;  /* 0x000000fffffff290 */ /* 0x000fe4000fffe0ff */
[----:B------:R-:W3:Y:S01]  /*61a0*/  @P3 LDC.64 R2, c[0x0][0x8a8] ;  /* 0x00022a00ff023b82 */ /* 0x000ee20000000a00 */
[----:B-1----:R-:W-:Y:S04]  /*61b0*/  @P3 IMAD R0, R78, UR36, RZ ;  /* 0x000000244e003c24 */ /* 0x002fe8000f8e02ff */
[----:B---3--:R-:W-:Y:S05]  /*61c0*/  @P3 IMAD.WIDE R2, R0, 0x4, R2 ;  /* 0x0000000400023825 */ /* 0x008fea00078e0202 */
[----:B--2--5:R2:W5:Y:S02]  /*61d0*/  @P3 LDG.E R38, desc[UR4][R2.64] ;  /* 0x0000000402263981 */ /* 0x024564000c1e1900 */
[----:B--2---:R-:W3:Y:S02]  /*61e0*/  @!P3 LDC R38, c[0x0][0x8a0] ;  /* 0x00022800ff26bb82 */ /* 0x004ee40000000800 */
.L_x_102:
[----:B-----5:R-:W-:Y:S01]  /*61f0*/  FSETP.NEU.AND P3, PT, R41, RZ, PT ;  /* 0x000000ff2900720b */ /* 0x020fe20003f6d000 */
[----:B------:R-:W-:Y:S01]  /*6200*/  IMAD.SHL.U32 R47, R80, 0x2, RZ ;  /* 0x00000002502f7824 */ /* 0x000fe200078e00ff */
[----:B------:R-:W-:Y:S01]  /*6210*/  SEL R5, RZ, 0xffffffff, P2 ;  /* 0xffffffffff057807 */ /* 0x000fe20001000000 */
[----:B------:R-:W-:Y:S01]  /*6220*/  BSSY B1, `(.L_x_103) ;  /* 0x0000044000017945 */ /* 0x000fe20003800000 */
[----:B------:R-:W-:Y:S01]  /*6230*/  @P1 LOP3.LUT P2, RZ, R81, 0xff, RZ, 0xc0, !PT ;  /* 0x000000ff51ff1812 */ /* 0x000fe2000784c0ff */
[----:B------:R-:W-:Y:S01]  /*6240*/  VIADD R97, R47, UR44 ;  /* 0x0000002c2f617c36 */ /* 0x000fe20008000000 */
[----:B------:R-:W-:Y:S01]  /*6250*/  @P1 SEL R2, RZ, 0xffffffff, P3 ;  /* 0xffffffffff021807 */ /* 0x000fe20001800000 */
[----:B------:R-:W-:Y:S01]  /*6260*/  IMAD.MOV.U32 R60, RZ, RZ, 0x1 ;  /* 0x00000001ff3c7424 */ /* 0x000fe200078e00ff */
[----:B------:R-:W-:Y:S01]  /*6270*/  LOP3.LUT R91, R91, 0x1, RZ, 0x3c, !PT ;  /* 0x000000015b5b7812 */ /* 0x000fe200078e3cff */
[----:B------:R-:W-:Y:S01]  /*6280*/  IMAD.MOV.U32 R46, RZ, RZ, RZ ;  /* 0x000000ffff2e7224 */ /* 0x000fe200078e00ff */
[----:B------:R-:W-:Y:S02]  /*6290*/  @P0 SEL R2, R5, R2, !P2 ;  /* 0x0000000205020207 */ /* 0x000fe40005000000 */
[----:B------:R-:W-:Y:S02]  /*62a0*/  CS2R R74, SRZ ;  /* 0x00000000004a7805 */ /* 0x000fe4000001ff00 */
[----:B------:R-:W-:Y:S02]  /*62b0*/  LEA R98, R36, UR44, 0x3 ;  /* 0x0000002c24627c11 */ /* 0x000fe4000f8e18ff */
[----:B------:R-:W-:Y:S02]  /*62c0*/  CS2R R72, SRZ ;  /* 0x0000000000487805 */ /* 0x000fe4000001ff00 */
[----:B------:R-:W-:Y:S02]  /*62d0*/  @P1 LOP3.LUT R2, R2, 0x1, RZ, 0xc0, !PT ;  /* 0x0000000102021812 */ /* 0x000fe400078ec0ff */
[----:B------:R-:W-:Y:S02]  /*62e0*/  CS2R R66, SRZ ;  /* 0x0000000000427805 */ /* 0x000fe4000001ff00 */
[----:B------:R-:W-:Y:S02]  /*62f0*/  SHF.L.U32 R3, R90, 0x1f, RZ ;  /* 0x0000001f5a037819 */ /* 0x000fe400000006ff */
[----:B------:R-:W-:Y:S02]  /*6300*/  CS2R R64, SRZ ;  /* 0x0000000000407805 */ /* 0x000fe4000001ff00 */
[----:B------:R-:W-:Y:S02]  /*6310*/  ISETP.NE.U32.OR P6, PT, R2, 0x1, !P1 ;  /* 0x000000010200780c */ /* 0x000fe40004fc5470 */
[----:B------:R-:W-:Y:S02]  /*6320*/  CS2R R58, SRZ ;  /* 0x00000000003a7805 */ /* 0x000fe4000001ff00 */
[----:B------:R-:W-:Y:S02]  /*6330*/  PLOP3.LUT P2, PT, PT, PT, UP1, 0x80, 0x8 ;  /* 0x000000000008781c */ /* 0x000fe40003f4f018 */
[----:B------:R-:W-:Y:S02]  /*6340*/  CS2R R56, SRZ ;  /* 0x0000000000387805 */ /* 0x000fe4000001ff00 */
[----:B------:R-:W-:Y:S02]  /*6350*/  LEA.HI R39, R36, R36, RZ, 0x1 ;  /* 0x0000002424277211 */ /* 0x000fe400078f08ff */
[----:B------:R-:W-:Y:S02]  /*6360*/  CS2R R50, SRZ ;  /* 0x0000000000327805 */ /* 0x000fe4000001ff00 */
[----:B------:R-:W-:Y:S02]  /*6370*/  LOP3.LUT P4, R87, R81, 0xff, RZ, 0xc0, !PT ;  /* 0x000000ff51577812 */ /* 0x000fe4000788c0ff */
[----:B------:R-:W-:Y:S02]  /*6380*/  CS2R R48, SRZ ;  /* 0x0000000000307805 */ /* 0x000fe4000001ff00 */
[----:B------:R-:W-:Y:S01]  /*6390*/  SEL R2, RZ, 0xffffffff, P3 ;  /* 0xffffffffff027807 */ /* 0x000fe20001800000 */
[C---:B-1----:R-:W-:Y:S01]  /*63a0*/  IMAD.SHL.U32 R0, R39.reuse, 0x80, RZ ;  /* 0x0000008027007824 */ /* 0x042fe200078e00ff */
[----:B------:R-:W-:Y:S01]  /*63b0*/  LOP3.LUT R39, R39, 0xffe, RZ, 0xc0, !PT ;  /* 0x00000ffe27277812 */ /* 0x000fe200078ec0ff */
[----:B------:R-:W-:Y:S01]  /*63c0*/  VIADD R99, R97, 0x400 ;  /* 0x0000040061637836 */ /* 0x000fe20000000000 */
[----:B------:R-:W-:Y:S01]  /*63d0*/  P2R R95, PR, RZ, 0x40 ;  /* 0x00000040ff5f7803 */ /* 0x000fe20000000000 */
[----:B------:R-:W-:Y:S01]  /*63e0*/  IMAD.IADD R96, R92, 0x1, R97 ;  /* 0x000000015c607824 */ /* 0x000fe200078e0261 */
[----:B------:R-:W-:Y:S01]  /*63f0*/  @P6 SHF.L.U32 R4, R91, 0x1f, RZ ;  /* 0x0000001f5b046819 */ /* 0x000fe200000006ff */
[----:B------:R-:W-:Y:S01]  /*6400*/  IMAD.IADD R39, R36, 0x1, -R39 ;  /* 0x0000000124277824 */ /* 0x000fe200078e0a27 */
[----:B------:R-:W-:Y:S02]  /*6410*/  @P2 SEL R2, R5, R2, !P4 ;  /* 0x0000000205022207 */ /* 0x000fe40006000000 */
[----:B------:R-:W1:Y:S01]  /*6420*/  @P6 SYNCS.PHASECHK.TRANS64.TRYWAIT P1, [UR44+0x90], R4 ;  /* 0x00009004ff0065a7 */ /* 0x000e62000802112c */
[----:B------:R-:W-:Y:S02]  /*6430*/  LOP3.LUT R0, R0, 0xffffff00, RZ, 0xc0, !PT ;  /* 0xffffff0000007812 */ /* 0x000fe400078ec0ff */
[----:B------:R-:W-:Y:S03]  /*6440*/  LOP3.LUT R2, R2, 0x1, RZ, 0xc0, !PT ;  /* 0x0000000102027812 */ /* 0x000fe600078ec0ff */
[----:B------:R-:W-:Y:S01]  /*6450*/  IMAD.IADD R0, R37, 0x1, R0 ;  /* 0x0000000125007824 */ /* 0x000fe200078e0200 */
[----:B------:R-:W-:Y:S03]  /*6460*/  ISETP.NE.U32.AND P5, PT, R2, 0x1, PT ;  /* 0x000000010200780c */ /* 0x000fe60003fa5070 */
[----:B------:R-:W-:Y:S01]  /*6470*/  IMAD R39, R39, 0x100000, R0 ;  /* 0x0010000027277824 */ /* 0x000fe200078e0200 */
[----:B------:R-:W-:Y:S01]  /*6480*/  P2R R61, PR, RZ, 0x20 ;  /* 0x00000020ff3d7803 */ /* 0x000fe20000000000 */
[----:B------:R2:W4:Y:S01]  /*6490*/  SYNCS.PHASECHK.TRANS64.TRYWAIT P0, [R98+URZ+0x100], R3 ;  /* 0x00010003620075a7 */ /* 0x00052200080011ff */
[----:B-1----:R-:W-:Y:S01]  /*64a0*/  @P6 SEL R60, RZ, 0x1, !P1 ;  /* 0x00000001ff3c6807 */ /* 0x002fe20004800000 */
[----:B--2---:R-:W-:Y:S06]  /*64b0*/  @!P6 BRA `(.L_x_104) ;  /* 0x000000000068e947 */ /* 0x004fec0003800000 */
[C---:B------:R-:W-:Y:S01]  /*64c0*/  @P5 IMAD R5, R93.reuse, 0x2, R99 ;  /* 0x000000025d055824 */ /* 0x040fe200078e0263 */
[----:B------:R-:W-:Y:S01]  /*64d0*/  ISETP.NE.AND P1, PT, R60, RZ, PT ;  /* 0x000000ff3c00720c */ /* 0x000fe20003f25270 */
[----:B------:R-:W-:Y:S01]  /*64e0*/  @P5 IMAD R2, R93, 0x2, R97 ;  /* 0x000000025d025824 */ /* 0x000fe200078e0261 */
[----:B------:R-:W-:Y:S01]  /*64f0*/  BSSY B0, `(.L_x_105) ;  /* 0x000000e000007945 */ /* 0x000fe20003800000 */
[----:B------:R-:W-:Y:S01]  /*6500*/  IMAD.MOV.U32 R74, RZ, RZ, RZ ;  /* 0x000000ffff4a7224 */ /* 0x000fe200078e00ff */
[----:B------:R-:W-:Y:S01]  /*6510*/  CS2R R66, SRZ ;  /* 0x0000000000427805 */ /* 0x000fe2000001ff00 */
[----:B------:R-:W-:Y:S01]  /*6520*/  @P5 IMAD.IADD R4, R92, 0x1, R5 ;  /* 0x000000015c045824 */ /* 0x000fe200078e0205 */
[----:B------:R-:W-:Y:S02]  /*6530*/  CS2R R64, SRZ ;  /* 0x0000000000407805 */ /* 0x000fe4000001ff00 */
[----:B------:R-:W-:Y:S02]  /*6540*/  CS2R R72, SRZ ;  /* 0x0000000000487805 */ /* 0x000fe4000001ff00 */
[----:B------:R-:W-:Y:S02]  /*6550*/  CS2R R50, SRZ ;  /* 0x0000000000327805 */ /* 0x000fe4000001ff00 */
[----:B------:R-:W-:Y:S02]  /*6560*/  CS2R R48, SRZ ;  /* 0x0000000000307805 */ /* 0x000fe4000001ff00 */
[----:B------:R-:W-:Y:S02]  /*6570*/  CS2R R58, SRZ ;  /* 0x00000000003a7805 */ /* 0x000fe4000001ff00 */
[----:B------:R-:W-:Y:S01]  /*6580*/  CS2R R56, SRZ ;  /* 0x0000000000387805 */ /* 0x000fe2000001ff00 */
[----:B------:R-:W-:Y:S06]  /*6590*/  @P1 BRA `(.L_x_106) ;  /* 0x00000000000c1947 */ /* 0x000fec0003800000 */
[----:B------:R-:W-:Y:S04]  /*65a0*/  SHF.L.U32 R5, R91, 0x1f, RZ ;  /* 0x0000001f5b057819 */ /* 0x000fe800000006ff */
[----:B------:R-:W1:Y:S02]  /*65b0*/  SYNCS.PHASECHK.TRANS64.TRYWAIT P1, [UR44+0x90], R5 ;  /* 0x00009005ff0075a7 */ /* 0x000e64000802112c */
[----:B-1----:R-:W-:Y:S05]  /*65c0*/  @!P1 BRA `(.L_x_107) ;  /* 0x0000004000109947 */ /* 0x002fea0003800000 */
.L_x_106:
[----:B------:R-:W-:Y:S05]  /*65d0*/  BSYNC B0 ;  /* 0x0000000000007941 */ /* 0x000fea0003800000 */
.L_x_105:
[----:B------:R-:W-:Y:S01]  /*65e0*/  ISETP.NE.AND P1, PT, R61, RZ, PT ;  /* 0x000000ff3d00720c */ /* 0x000fe20003f25270 */
[----:B------:R-:W-:Y:S11]  /*65f0*/  HFMA2 R46, -RZ, RZ, 0, 5.9604644775390625e-08 ;  /* 0x00000001ff2e7431 */ /* 0x000ff600000001ff */
[----:B------:R-:W-:Y:S01]  /*6600*/  @!UPT UIADD3 URZ, UPT, UPT, URZ, URZ, URZ ;  /* 0x000000fffffff290 */ /* 0x000fe2000fffe0ff */
[----:B------:R-:W-:Y:S05]  /*6610*/  @P1 WARPSYNC.ALL ;  /* 0x0000000000001948 */ /* 0x000fea0003800000 */
[----:B------:R2:W1:Y:S04]  /*6620*/  @P1 LDSM.16.M88.4 R64, [R2+0x400] ;  /* 0x000400000240183b */ /* 0x0004680000000200 */
[----:B------:R2:W1:Y:S04]  /*6630*/  @P1 LDSM.16.M88.4 R72, [R4] ;  /* 0x000000000448183b */ /* 0x0004680000000200 */
[----:B------:R2:W1:Y:S04]  /*6640*/  @P1 LDSM.16.M88.4 R48, [R47+UR44+0x400] ;  /* 0x0004002c2f30183b */ /* 0x0004680008000200 */
[----:B------:R2:W1:Y:S02]  /*6650*/  @P1 LDSM.16.M88.4 R56, [R96+0x400] ;  /* 0x000400006038183b */ /* 0x0004640000000200 */
.L_x_104:
[----:B------:R-:W-:Y:S05]  /*6660*/  BSYNC B1 ;  /* 0x0000000000017941 */ /* 0x000fea0003800000 */
.L_x_103:
[----:B-1----:R-:W-:Y:S04]  /*6670*/  SHF.R.U32.HI R5, RZ, 0x15, R39 ;  /* 0x00000015ff057819 */ /* 0x002fe80000011627 */
[----:B------:R-:W-:Y:S01]  /*6680*/  LOP3.LUT P1, RZ, R5, 0x3, R82, 0x48, !PT ;  /* 0x0000000305ff7812 */ /* 0x000fe20007824852 */
[----:B------:R-:W-:Y:S01]  /*6690*/  @!UPT UIADD3 URZ, UPT, UPT, URZ, URZ, URZ ;  /* 0x000000fffffff290 */ /* 0x000fe2000fffe0ff */
[----:B----4-:R-:W-:Y:S11]  /*66a0*/  @P0 BRA `(.L_x_108) ;  /* 0x0000000000080947 */ /* 0x010ff60003800000 */
[----:B------:R-:W1:Y:S02]  /*66b0*/  SYNCS.PHASECHK.TRANS64.TRYWAIT P0, [R98+URZ+0x100], R3 ;  /* 0x00010003620075a7 */ /* 0x000e6400080011ff */
[----:B-1----:R-:W-:Y:S05]  /*66c0*/  @!P0 BRA `(.L_x_109) ;  /* 0x0000003c00e88947 */ /* 0x002fea0003800000 */
.L_x_108:
[----:B------:R-:W-:Y:S05]  /*66d0*/  @!P1 BRA `(.L_x_110) ;  /* 0x0000000000409947 */ /* 0x000fea0003800000 */
[----:B------:R-:W4:Y:S01]  /*66e0*/  LDCU.64 UR8, c[0x4][0x70] ;  /* 0x01000e00ff0877ac */ /* 0x000f220008000a00 */
[----:B-1----:R-:W-:Y:S01]  /*66f0*/  MOV R3, 0x0 ;  /* 0x0000000000037802 */ /* 0x002fe20000000f00 */
[----:B------:R-:W-:Y:S02]  /*6700*/  HFMA2 R12, -RZ, RZ, 0, 5.9604644775390625e-08 ;  /* 0x00000001ff0c7431 */ /* 0x000fe400000001ff */
[----:B------:R-:W-:Y:S02]  /*6710*/  IMAD.MOV.U32 R8, RZ, RZ, 0x192 ;  /* 0x00000192ff087424 */ /* 0x000fe400078e00ff */
[----:B------:R-:W-:Y:S01]  /*6720*/  IMAD.MOV.U32 R13, RZ, RZ, RZ ;  /* 0x000000ffff0d7224 */ /* 0x000fe200078e00ff */
[----:B------:R-:W1:Y:S01]  /*6730*/  LDCU.64 UR6, c[0x4][0x78] ;  /* 0x01000f00ff0677ac */ /* 0x000e620008000a00 */
[----:B--2---:R-:W2:Y:S01]  /*6740*/  LDC.64 R2, c[0x4][R3] ;  /* 0x0100000003027b82 */ /* 0x004ea20000000a00 */
[----:B------:R-:W5:Y:S01]  /*6750*/  LDCU.64 UR4, c[0x4][0x10] ;  /* 0x01000200ff0477ac */ /* 0x000f620008000a00 */
[----:B----4-:R-:W-:Y:S01]  /*6760*/  MOV R5, UR9 ;  /* 0x0000000900057c02 */ /* 0x010fe20008000f00 */
[----:B------:R-:W-:Y:S01]  /*6770*/  IMAD.U32 R4, RZ, RZ, UR8 ;  /* 0x00000008ff047e24 */ /* 0x000fe2000f8e00ff */
[----:B-1----:R-:W-:Y:S01]  /*6780*/  MOV R7, UR7 ;  /* 0x0000000700077c02 */ /* 0x002fe20008000f00 */
[----:B------:R-:W-:Y:S01]  /*6790*/  IMAD.U32 R6, RZ, RZ, UR6 ;  /* 0x00000006ff067e24 */ /* 0x000fe2000f8e00ff */
[----:B-----5:R-:W-:Y:S01]  /*67a0*/  MOV R11, UR5 ;  /* 0x00000005000b7c02 */ /* 0x020fe20008000f00 */
[----:B------:R-:W-:Y:S02]  /*67b0*/  IMAD.U32 R10, RZ, RZ, UR4 ;  /* 0x00000004ff0a7e24 */ /* 0x000fe4000f8e00ff */
[----:B------:R-:W-:Y:S07]  /*67c0*/  LEPC R20, `(.L_x_110) ;  /* 0x000000001014794e */ /* 0x000fee0000000000 */
[----:B--23--:R-:W-:Y:S05]  /*67d0*/  CALL.ABS.NOINC R2 ;  /* 0x0000000002007343 */ /* 0x00cfea0003c00000 */
.L_x_110:
[----:B------:R-:W-:Y:S05]  /*67e0*/  WARPSYNC.ALL ;  /* 0x0000000000007948 */ /* 0x000fea0003800000 */
[----:B------:R-:W-:Y:S01]  /*67f0*/  R2UR UR4, R39 ;  /* 0x00000000270472ca */ /* 0x000fe200000e0000 */
[--C-:B------:R-:W-:Y:S01]  /*6800*/  HADD2.F32 R40, -RZ, R48.reuse.H0_H0 ;  /* 0x20000030ff287230 */ /* 0x100fe20000004100 */
[----:B------:R-:W-:Y:S01]  /*6810*/  SHF.L.U32 R62, R93, 0x1, RZ ;  /* 0x000000015d3e7819 */ /* 0x000fe200000006ff */
[----:B------:R-:W-:Y:S01]  /*6820*/  HADD2.F32 R43, -RZ, R48.H1_H1 ;  /* 0x30000030ff2b7230 */ /* 0x000fe20000004100 */
[----:B------:R-:W-:Y:S01]  /*6830*/  ISETP.NE.AND P0, PT, R94, RZ, PT ;  /* 0x000000ff5e00720c */ /* 0x000fe20003f05270 */
[----:B------:R-:W-:Y:S01]  /*6840*/  HADD2.F32 R42, -RZ, R49.H0_H0 ;  /* 0x20000031ff2a7230 */ /* 0x000fe20000004100 */
[----:B------:R-:W-:Y:S01]  /*6850*/  IADD3 R99, PT, PT, R99, R62, RZ ;  /* 0x0000003e63637210 */ /* 0x000fe20007ffe0ff */
[----:B------:R-:W-:Y:S01]  /*6860*/  HADD2.F32 R45, -RZ, R51.H0_H0 ;  /* 0x20000033ff2d7230 */ /* 0x000fe20000004100 */
[----:B------:R-:W-:Y:S02]  /*6870*/  BSSY.RECONVERGENT B0, `(.L_x_111) ;  /* 0x0000085000007945 */ /* 0x000fe40003800200 */
[----:B------:R-:W-:Y:S03]  /*6880*/  IADD3 R100, PT, PT, R92, R99, RZ ;  /* 0x000000635c647210 */ /* 0x000fe60007ffe0ff */
[----:B--2---:R-:W3:Y:S02]  /*6890*/  LDTM.16dp256bit.x8 R4, tmem[UR4] ;  /* 0x00000004000479ee */ /* 0x004ee400081a0000 */
[C---:B---3--:R-:W-:Y:S01]  /*68a0*/  FMUL R0, R38.reuse, R4 ;  /* 0x0000000426007220 */ /* 0x048fe20000400000 */
[C---:B------:R-:W-:Y:S01]  /*68b0*/  FMUL R2, R38.reuse, R5 ;  /* 0x0000000526027220 */ /* 0x040fe20000400000 */
[C---:B-1----:R-:W-:Y:S01]  /*68c0*/  FMUL R3, R38.reuse, R6 ;  /* 0x0000000626037220 */ /* 0x042fe20000400000 */
[C---:B------:R-:W-:Y:S01]  /*68d0*/  FMUL R7, R38.reuse, R7 ;  /* 0x0000000726077220 */ /* 0x040fe20000400000 */
[C---:B------:R-:W-:Y:S01]  /*68e0*/  FFMA R0, R41.reuse, R40, R0 ;  /* 0x0000002829007223 */ /* 0x040fe20000000000 */
[----:B------:R-:W-:Y:S02]  /*68f0*/  HADD2.F32 R40, -RZ, R49.H1_H1 ;  /* 0x30000031ff287230 */ /* 0x000fe40000004100 */
[C---:B------:R-:W-:Y:S01]  /*6900*/  FFMA R2, R41.reuse, R43, R2 ;  /* 0x0000002b29027223 */ /* 0x040fe20000000002 */
[C---:B------:R-:W-:Y:S01]  /*6910*/  FFMA R3, R41.reuse, R42, R3 ;  /* 0x0000002a29037223 */ /* 0x040fe20000000003 */
[--C-:B------:R-:W-:Y:S02]  /*6920*/  HADD2.F32 R43, -RZ, R50.reuse.H0_H0 ;  /* 0x20000032ff2b7230 */ /* 0x100fe40000004100 */
[----:B------:R-:W-:Y:S01]  /*6930*/  FMUL R4, R38, R8 ;  /* 0x0000000826047220 */ /* 0x000fe20000400000 */
[----:B------:R-:W-:Y:S01]  /*6940*/  HADD2.F32 R42, -RZ, R50.H1_H1 ;  /* 0x30000032ff2a7230 */ /* 0x000fe20000004100 */
[----:B------:R-:W-:Y:S01]  /*6950*/  F2FP.F16.F32.PACK_AB R52, R2, R0 ;  /* 0x000000000234723e */ /* 0x000fe200000000ff */
[C---:B------:R-:W-:Y:S01]  /*6960*/  FFMA R7, R41.reuse, R40, R7 ;  /* 0x0000002829077223 */ /* 0x040fe20000000007 */
[----:B------:R-:W-:Y:S01]  /*6970*/  FFMA R4, R41, R43, R4 ;  /* 0x0000002b29047223 */ /* 0x000fe20000000004 */
[C---:B------:R-:W-:Y:S01]  /*6980*/  FMUL R5, R38.reuse, R9 ;  /* 0x0000000926057220 */ /* 0x040fe20000400000 */
[C---:B------:R-:W-:Y:S01]  /*6990*/  FMUL R6, R38.reuse, R10 ;  /* 0x0000000a26067220 */ /* 0x040fe20000400000 */
[----:B------:R-:W-:Y:S01]  /*69a0*/  HADD2.F32 R40, -RZ, R51.H1_H1 ;  /* 0x30000033ff287230 */ /* 0x000fe20000004100 */
[----:B------:R-:W-:Y:S01]  /*69b0*/  F2FP.F16.F32.PACK_AB R53, R7, R3 ;  /* 0x000000030735723e */ /* 0x000fe200000000ff */
[C---:B------:R-:W-:Y:S01]  /*69c0*/  FFMA R5, R41.reuse, R42, R5 ;  /* 0x0000002a29057223 */ /* 0x040fe20000000005 */
[----:B------:R-:W-:Y:S01]  /*69d0*/  FFMA R6, R41, R45, R6 ;  /* 0x0000002d29067223 */ /* 0x000fe20000000006 */
[C---:B------:R-:W-:Y:S01]  /*69e0*/  FMUL R11, R38.reuse, R11 ;  /* 0x0000000b260b7220 */ /* 0x040fe20000400000 */
[--C-:B------:R-:W-:Y:S02]  /*69f0*/  HADD2.F32 R43, -RZ, R56.reuse.H0_H0 ;  /* 0x20000038ff2b7230 */ /* 0x100fe40000004100 */
[C---:B------:R-:W-:Y:S01]  /*6a00*/  FMUL R8, R38.reuse, R12 ;  /* 0x0000000c26087220 */ /* 0x040fe20000400000 */
[----:B------:R-:W-:Y:S01]  /*6a10*/  F2FP.F16.F32.PACK_AB R54, R5, R4 ;  /* 0x000000040536723e */ /* 0x000fe200000000ff */
[C---:B------:R-:W-:Y:S01]  /*6a20*/  FFMA R11, R41.reuse, R40, R11 ;  /* 0x00000028290b7223 */ /* 0x040fe2000000000b */
[----:B------:R-:W-:Y:S02]  /*6a30*/  HADD2.F32 R40, -RZ, R56.H1_H1 ;  /* 0x30000038ff287230 */ /* 0x000fe40000004100 */
[----:B------:R-:W-:Y:S01]  /*6a40*/  FFMA R8, R41, R43, R8 ;  /* 0x0000002b29087223 */ /* 0x000fe20000000008 */
[C---:B------:R-:W-:Y:S01]  /*6a50*/  FMUL R9, R38.reuse, R13 ;  /* 0x0000000d26097220 */ /* 0x040fe20000400000 */
[--C-:B------:R-:W-:Y:S01]  /*6a60*/  HADD2.F32 R45, -RZ, R57.reuse.H0_H0 ;  /* 0x20000039ff2d7230 */ /* 0x100fe20000004100 */
[----:B------:R-:W-:Y:S01]  /*6a70*/  F2FP.F16.F32.PACK_AB R55, R11, R6 ;  /* 0x000000060b37723e */ /* 0x000fe200000000ff */
[C---:B------:R-:W-:Y:S01]  /*6a80*/  FMUL R10, R38.reuse, R14 ;  /* 0x0000000e260a7220 */ /* 0x040fe20000400000 */
[----:B------:R-:W-:Y:S02]  /*6a90*/  HADD2.F32 R42, -RZ, R57.H1_H1 ;  /* 0x30000039ff2a7230 */ /* 0x000fe40000004100 */
[C---:B------:R-:W-:Y:S01]  /*6aa0*/  FFMA R9, R41.reuse, R40, R9 ;  /* 0x0000002829097223 */ /* 0x040fe20000000009 */
[C---:B------:R-:W-:Y:S01]  /*6ab0*/  FMUL R15, R38.reuse, R15 ;  /* 0x0000000f260f7220 */ /* 0x040fe20000400000 */
[----:B------:R1:W-:Y:S01]  /*6ac0*/  STSM.16.M88.4 [R97+0x400], R52 ;  /* 0x0004003461007844 */ /* 0x0003e20000000200 */
[----:B------:R-:W-:Y:S01]  /*6ad0*/  FFMA R10, R41, R45, R10 ;  /* 0x0000002d290a7223 */ /* 0x000fe2000000000a */
[--C-:B------:R-:W-:Y:S01]  /*6ae0*/  HADD2.F32 R40, -RZ, R58.reuse.H0_H0 ;  /* 0x2000003aff287230 */ /* 0x100fe20000004100 */
[----:B------:R-:W-:Y:S01]  /*6af0*/  F2FP.F16.F32.PACK_AB R68, R9, R8 ;  /* 0x000000080944723e */ /* 0x000fe200000000ff */
[----:B------:R-:W-:Y:S01]  /*6b00*/  FFMA R15, R41, R42, R15 ;  /* 0x0000002a290f7223 */ /* 0x000fe2000000000f */
[C---:B------:R-:W-:Y:S01]  /*6b10*/  FMUL R12, R38.reuse, R16 ;  /* 0x00000010260c7220 */ /* 0x040fe20000400000 */
[----:B------:R-:W-:Y:S02]  /*6b20*/  HADD2.F32 R42, -RZ, R58.H1_H1 ;  /* 0x3000003aff2a7230 */ /* 0x000fe40000004100 */
[C---:B------:R-:W-:Y:S01]  /*6b30*/  FMUL R13, R38.reuse, R17 ;  /* 0x00000011260d7220 */ /* 0x040fe20000400000 */
[--C-:B------:R-:W-:Y:S01]  /*6b40*/  HADD2.F32 R43, -RZ, R59.reuse.H0_H0 ;  /* 0x2000003bff2b7230 */ /* 0x100fe20000004100 */
[----:B------:R-:W-:Y:S01]  /*6b50*/  F2FP.F16.F32.PACK_AB R69, R15, R10 ;  /* 0x0000000a0f45723e */ /* 0x000fe200000000ff */
[C---:B------:R-:W-:Y:S01]  /*6b60*/  FFMA R12, R41.reuse, R40, R12 ;  /* 0x00000028290c7223 */ /* 0x040fe2000000000c */
[----:B------:R-:W-:Y:S01]  /*6b70*/  FFMA R13, R41, R42, R13 ;  /* 0x0000002a290d7223 */ /* 0x000fe2000000000d */
[C---:B------:R-:W-:Y:S01]  /*6b80*/  FMUL R14, R38.reuse, R18 ;  /* 0x00000012260e7220 */ /* 0x040fe20000400000 */
[----:B------:R-:W-:Y:S02]  /*6b90*/  HADD2.F32 R40, -RZ, R59.H1_H1 ;  /* 0x3000003bff287230 */ /* 0x000fe40000004100 */
[C---:B------:R-:W-:Y:S01]  /*6ba0*/  FMUL R19, R38.reuse, R19 ;  /* 0x0000001326137220 */ /* 0x040fe20000400000 */
[C---:B------:R-:W-:Y:S01]  /*6bb0*/  FMUL R16, R38.reuse, R20 ;  /* 0x0000001426107220 */ /* 0x040fe20000400000 */
[----:B------:R-:W-:Y:S01]  /*6bc0*/  F2FP.F16.F32.PACK_AB R70, R13, R12 ;  /* 0x0000000c0d46723e */ /* 0x000fe200000000ff */
[C---:B------:R-:W-:Y:S01]  /*6bd0*/  FFMA R14, R41.reuse, R43, R14 ;  /* 0x0000002b290e7223 */ /* 0x040fe2000000000e */
[--C-:B------:R-:W-:Y:S02]  /*6be0*/  HADD2.F32 R43, -RZ, R64.reuse.H0_H0 ;  /* 0x20000040ff2b7230 */ /* 0x100fe40000004100 */
[C---:B------:R-:W-:Y:S01]  /*6bf0*/  FFMA R19, R41.reuse, R40, R19 ;  /* 0x0000002829137223 */ /* 0x040fe20000000013 */
[----:B------:R-:W-:Y:S02]  /*6c00*/  HADD2.F32 R42, -RZ, R64.H1_H1 ;  /* 0x30000040ff2a7230 */ /* 0x000fe40000004100 */
[C---:B------:R-:W-:Y:S01]  /*6c10*/  FMUL R17, R38.reuse, R21 ;  /* 0x0000001526117220 */ /* 0x040fe20000400000 */
[--C-:B------:R-:W-:Y:S02]  /*6c20*/  HADD2.F32 R45, -RZ, R65.reuse.H0_H0 ;  /* 0x20000041ff2d7230 */ /* 0x100fe40000004100 */
[----:B------:R-:W-:Y:S01]  /*6c30*/  FFMA R16, R41, R43, R16 ;  /* 0x0000002b29107223 */ /* 0x000fe20000000010 */
[----:B------:R-:W-:Y:S01]  /*6c40*/  F2FP.F16.F32.PACK_AB R71, R19, R14 ;  /* 0x0000000e1347723e */ /* 0x000fe200000000ff */
[----:B------:R-:W-:Y:S01]  /*6c50*/  FFMA R17, R41, R42, R17 ;  /* 0x0000002a29117223 */ /* 0x000fe20000000011 */
[C---:B------:R-:W-:Y:S01]  /*6c60*/  FMUL R18, R38.reuse, R22 ;  /* 0x0000001626127220 */ /* 0x040fe20000400000 */
[----:B------:R-:W-:Y:S02]  /*6c70*/  HADD2.F32 R40, -RZ, R65.H1_H1 ;  /* 0x30000041ff287230 */ /* 0x000fe40000004100 */
[C---:B------:R-:W-:Y:S01]  /*6c80*/  FMUL R23, R38.reuse, R23 ;  /* 0x0000001726177220 */ /* 0x040fe20000400000 */
[----:B------:R1:W-:Y:S01]  /*6c90*/  STSM.16.M88.4 [R96+0x400], R68 ;  /* 0x0004004460007844 */ /* 0x0003e20000000200 */
[----:B------:R-:W-:Y:S01]  /*6ca0*/  F2FP.F16.F32.PACK_AB R104, R17, R16 ;  /* 0x000000101168723e */ /* 0x000fe200000000ff */
[C---:B------:R-:W-:Y:S01]  /*6cb0*/  FFMA R18, R41.reuse, R45, R18 ;  /* 0x0000002d29127223 */ /* 0x040fe20000000012 */
[----:B------:R-:W-:Y:S01]  /*6cc0*/  FFMA R23, R41, R40, R23 ;  /* 0x0000002829177223 */ /* 0x000fe20000000017 */
[--C-:B------:R-:W-:Y:S02]  /*6cd0*/  HADD2.F32 R43, -RZ, R66.reuse.H0_H0 ;  /* 0x20000042ff2b7230 */ /* 0x100fe40000004100 */
[C---:B------:R-:W-:Y:S01]  /*6ce0*/  FMUL R20, R38.reuse, R24 ;  /* 0x0000001826147220 */ /* 0x040fe20000400000 */
[----:B------:R-:W-:Y:S02]  /*6cf0*/  HADD2.F32 R40, -RZ, R66.H1_H1 ;  /* 0x30000042ff287230 */ /* 0x000fe40000004100 */
[C---:B------:R-:W-:Y:S01]  /*6d00*/  FMUL R21, R38.reuse, R25 ;  /* 0x0000001926157220 */ /* 0x040fe20000400000 */
[--C-:B------:R-:W-:Y:S01]  /*6d10*/  HADD2.F32 R45, -RZ, R67.reuse.H0_H0 ;  /* 0x20000043ff2d7230 */ /* 0x100fe20000004100 */
[----:B------:R-:W-:Y:S01]  /*6d20*/  F2FP.F16.F32.PACK_AB R105, R23, R18 ;  /* 0x000000121769723e */ /* 0x000fe200000000ff */
[C---:B------:R-:W-:Y:S01]  /*6d30*/  FFMA R20, R41.reuse, R43, R20 ;  /* 0x0000002b29147223 */ /* 0x040fe20000000014 */
[C---:B------:R-:W-:Y:S01]  /*6d40*/  FFMA R21, R41.reuse, R40, R21 ;  /* 0x0000002829157223 */ /* 0x040fe20000000015 */
[C---:B------:R-:W-:Y:S01]  /*6d50*/  FMUL R22, R38.reuse, R26 ;  /* 0x0000001a26167220 */ /* 0x040fe20000400000 */
[----:B------:R-:W-:Y:S02]  /*6d60*/  HADD2.F32 R42, -RZ, R67.H1_H1 ;  /* 0x30000043ff2a7230 */ /* 0x000fe40000004100 */
[C---:B------:R-:W-:Y:S01]  /*6d70*/  FMUL R27, R38.reuse, R27 ;  /* 0x0000001b261b7220 */ /* 0x040fe20000400000 */
[--C-:B------:R-:W-:Y:S02]  /*6d80*/  HADD2.F32 R40, -RZ, R72.reuse.H0_H0 ;  /* 0x20000048ff287230 */ /* 0x100fe40000004100 */
[C---:B------:R-:W-:Y:S01]  /*6d90*/  FFMA R22, R41.reuse, R45, R22 ;  /* 0x0000002d29167223 */ /* 0x040fe20000000016 */
[C---:B------:R-:W-:Y:S01]  /*6da0*/  FMUL R24, R38.reuse, R28 ;  /* 0x0000001c26187220 */ /* 0x040fe20000400000 */
[C---:B------:R-:W-:Y:S01]  /*6db0*/  FFMA R27, R41.reuse, R42, R27 ;  /* 0x0000002a291b7223 */ /* 0x040fe2000000001b */
[----:B------:R-:W-:Y:S02]  /*6dc0*/  HADD2.F32 R42, -RZ, R72.H1_H1 ;  /* 0x30000048ff2a7230 */ /* 0x000fe40000004100 */
[C---:B------:R-:W-:Y:S01]  /*6dd0*/  FMUL R25, R38.reuse, R29 ;  /* 0x0000001d26197220 */ /* 0x040fe20000400000 */
[--C-:B------:R-:W-:Y:S02]  /*6de0*/  HADD2.F32 R43, -RZ, R73.reuse.H0_H0 ;  /* 0x20000049ff2b7230 */ /* 0x100fe40000004100 */
[C---:B------:R-:W-:Y:S01]  /*6df0*/  FMUL R26, R38.reuse, R30 ;  /* 0x0000001e261a7220 */ /* 0x040fe20000400000 */
[C---:B------:R-:W-:Y:S01]  /*6e00*/  FFMA R24, R41.reuse, R40, R24 ;  /* 0x0000002829187223 */ /* 0x040fe20000000018 */
[----:B------:R-:W-:Y:S02]  /*6e10*/  HADD2.F32 R40, -RZ, R73.H1_H1 ;  /* 0x30000049ff287230 */ /* 0x000fe40000004100 */
[C---:B------:R-:W-:Y:S01]  /*6e20*/  FFMA R25, R41.reuse, R42, R25 ;  /* 0x0000002a29197223 */ /* 0x040fe20000000019 */
[C---:B------:R-:W-:Y:S01]  /*6e30*/  FMUL R31, R38.reuse, R31 ;  /* 0x0000001f261f7220 */ /* 0x040fe20000400000 */
[C---:B------:R-:W-:Y:S01]  /*6e40*/  FFMA R26, R41.reuse, R43, R26 ;  /* 0x0000002b291a7223 */ /* 0x040fe2000000001a */
[--C-:B------:R-:W-:Y:S02]  /*6e50*/  HADD2.F32 R43, -RZ, R74.reuse.H0_H0 ;  /* 0x2000004aff2b7230 */ /* 0x100fe40000004100 */
[C---:B------:R-:W-:Y:S01]  /*6e60*/  FMUL R28, R38.reuse, R32 ;  /* 0x00000020261c7220 */ /* 0x040fe20000400000 */
[----:B------:R-:W-:Y:S02]  /*6e70*/  HADD2.F32 R42, -RZ, R74.H1_H1 ;  /* 0x3000004aff2a7230 */ /* 0x000fe40000004100 */
[C---:B------:R-:W-:Y:S01]  /*6e80*/  FFMA R31, R41.reuse, R40, R31 ;  /* 0x00000028291f7223 */ /* 0x040fe2000000001f */
[C---:B------:R-:W-:Y:S01]  /*6e90*/  FMUL R29, R38.reuse, R33 ;  /* 0x00000021261d7220 */ /* 0x040fe20000400000 */
[--C-:B------:R-:W-:Y:S02]  /*6ea0*/  HADD2.F32 R45, -RZ, R75.reuse.H0_H0 ;  /* 0x2000004bff2d7230 */ /* 0x100fe40000004100 */
[C---:B------:R-:W-:Y:S01]  /*6eb0*/  FMUL R30, R38.reuse, R34 ;  /* 0x00000022261e7220 */ /* 0x040fe20000400000 */
[----:B------:R-:W-:Y:S02]  /*6ec0*/  HADD2.F32 R40, -RZ, R75.H1_H1 ;  /* 0x3000004bff287230 */ /* 0x000fe40000004100 */
[----:B------:R-:W-:Y:S01]  /*6ed0*/  FMUL R35, R38, R35 ;  /* 0x0000002326237220 */ /* 0x000fe20000400000 */
[C---:B------:R-:W-:Y:S01]  /*6ee0*/  FFMA R28, R41.reuse, R43, R28 ;  /* 0x0000002b291c7223 */ /* 0x040fe2000000001c */
[C---:B------:R-:W-:Y:S01]  /*6ef0*/  FFMA R29, R41.reuse, R42, R29 ;  /* 0x0000002a291d7223 */ /* 0x040fe2000000001d */
[C---:B------:R-:W-:Y:S01]  /*6f00*/  FFMA R30, R41.reuse, R45, R30 ;  /* 0x0000002d291e7223 */ /* 0x040fe2000000001e */
[----:B------:R-:W-:Y:S01]  /*6f10*/  FFMA R35, R41, R40, R35 ;  /* 0x0000002829237223 */ /* 0x000fe20000000023 */
[----:B------:R-:W-:Y:S02]  /*6f20*/  F2FP.F16.F32.PACK_AB R106, R21, R20 ;  /* 0x00000014156a723e */ /* 0x000fe400000000ff */
[----:B------:R-:W-:Y:S02]  /*6f30*/  F2FP.F16.F32.PACK_AB R107, R27, R22 ;  /* 0x000000161b6b723e */ /* 0x000fe400000000ff */
[----:B------:R-:W-:Y:S02]  /*6f40*/  F2FP.F16.F32.PACK_AB R108, R25, R24 ;  /* 0x00000018196c723e */ /* 0x000fe400000000ff */
[----:B------:R-:W-:Y:S01]  /*6f50*/  F2FP.F16.F32.PACK_AB R109, R31, R26 ;  /* 0x0000001a1f6d723e */ /* 0x000fe200000000ff */
[----:B------:R1:W-:Y:S01]  /*6f60*/  STSM.16.M88.4 [R99], R104 ;  /* 0x0000006863007844 */ /* 0x0003e20000000200 */
[----:B------:R-:W-:Y:S02]  /*6f70*/  F2FP.F16.F32.PACK_AB R110, R29, R28 ;  /* 0x0000001c1d6e723e */ /* 0x000fe400000000ff */
[----:B------:R-:W-:Y:S05]  /*6f80*/  F2FP.F16.F32.PACK_AB R111, R35, R30 ;  /* 0x0000001e236f723e */ /* 0x000fea00000000ff */
[----:B------:R1:W-:Y:S01]  /*6f90*/  STSM.16.M88.4 [R100], R108 ;  /* 0x0000006c64007844 */ /* 0x0003e20000000200 */
[----:B------:R-:W-:Y:S01]  /*6fa0*/  @!PT LDS RZ, [RZ] ;  /* 0x00000000fffff984 */ /* 0x000fe20000000800 */
[----:B------:R-:W-:Y:S01]  /*6fb0*/  @!PT LDS RZ, [RZ] ;  /* 0x00000000fffff984 */ /* 0x000fe20000000800 */
[----:B------:R-:W-:Y:S01]  /*6fc0*/  @!PT LDS RZ, [RZ] ;  /* 0x00000000fffff984 */ /* 0x000fe20000000800 */
[----:B------:R-:W-:Y:S01]  /*6fd0*/  @!PT LDS RZ, [RZ] ;  /* 0x00000000fffff984 */ /* 0x000fe20000000800 */
[----:B------:R2:W-:Y:S07]  /*6fe0*/  MEMBAR.ALL.CTA ;  /* 0x0000000000007992 */ /* 0x0005ee0000008000 */
[----:B--2---:R-:W2:Y:S02]  /*6ff0*/  FENCE.VIEW.ASYNC.S ;  /* 0x00000000000073c6 */ /* 0x004ea40000000000 */
[----:B--2---:R-:W-:Y:S06]  /*7000*/  BAR.SYNC.DEFER_BLOCKING 0x1, 0x80 ;  /* 0x0042000000007b1d */ /* 0x004fec0000010000 */
[----:B------:R-:W-:Y:S05]  /*7010*/  @P0 BRA `(.L_x_112) ;  /* 0x0000000000280947 */ /* 0x000fea0003800000 */
[----:B------:R-:W2:Y:S01]  /*7020*/  LDCU.64 UR6, c[0x0][0x348] ;  /* 0x00006900ff0677ac */ /* 0x000ea20008000a00 */
[----:B------:R-:W-:Y:S01]  /*7030*/  UIADD3 UR4, UPT, UPT, UR44, 0x400, URZ ;  /* 0x000004002c047890 */ /* 0x000fe2000fffe0ff */
[----:B------:R-:W-:Y:S05]  /*7040*/  UMOV UR51, UR36 ;  /* 0x0000002400337c82 */ /* 0x000fea0008000000 */
[----:B------:R-:W-:Y:S04]  /*7050*/  MOV R86, UR4 ;  /* 0x0000000400567c02 */ /* 0x000fe80008000f00 */
[----:B------:R-:W-:Y:S01]  /*7060*/  R2UR UR48, R86 ;  /* 0x00000000563072ca */ /* 0x000fe200000e0000 */
[----:B--2---:R-:W-:Y:S04]  /*7070*/  UIADD3 UR4, UP0, UPT, UR6, 0x680, URZ ;  /* 0x0000068006047890 */ /* 0x004fe8000ff1e0ff */
[----:B------:R-:W-:Y:S09]  /*7080*/  UIADD3.X UR5, UPT, UPT, URZ, UR7, URZ, UP0, !UPT ;  /* 0x00000007ff057290 */ /* 0x000ff200087fe4ff */
[----:B------:R2:W-:Y:S01]  /*7090*/  UTMASTG.3D [UR48], [UR4] ;  /* 0x00000030040073b5 */ /* 0x0005e20008010000 */
[----:B------:R0:W-:Y:S01]  /*70a0*/  UTMACMDFLUSH ;  /* 0x00000000000079b7 */ /* 0x0001e20000000000 */
[----:B--2---:R-:W-:Y:S04]  /*70b0*/  DEPBAR.LE SB0, 0x1 ;  /* 0x000080400000791a */ /* 0x004fe80000000000 */
.L_x_112:
[----:B------:R-:W-:Y:S05]  /*70c0*/  BSYNC.RECONVERGENT B0 ;  /* 0x0000000000007941 */ /* 0x000fea0003800200 */
.L_x_111:
[----:B------:R-:W-:Y:S01]  /*70d0*/  BAR.SYNC.DEFER_BLOCKING 0x1, 0x80 ;  /* 0x0042000000007b1d */ /* 0x000fe20000010000 */
[----:B------:R-:W-:Y:S01]  /*70e0*/  ISETP.NE.AND P1, PT, R95, RZ, PT ;  /* 0x000000ff5f00720c */ /* 0x000fe20003f25270 */
[----:B------:R-:W-:Y:S01]  /*70f0*/  UISETP.NE.AND UP0, UPT, UR47, URZ, UPT ;  /* 0x000000ff2f00728c */ /* 0x000fe2000bf05270 */
[----:B------:R-:W-:Y:S11]  /*7100*/  LEA R3, R46, UR44, 0x3 ;  /* 0x0000002c2e037c11 */ /* 0x000ff6000f8e18ff */
[----:B------:R-:W-:Y:S01]  /*7110*/  @P1 SHF.L.U32 R4, R91, 0x1f, RZ ;  /* 0x0000001f5b041819 */ /* 0x000fe200000006ff */
[----:B------:R-:W-:Y:S06]  /*7120*/  BRA.U !UP0, `(.L_x_113) ;  /* 0x0000000108247547 */ /* 0x000fec000b800000 */
[----:B------:R-:W2:Y:S01]  /*7130*/  S2R R0, SR_CgaCtaId ;  /* 0x0000000000007919 */ /* 0x000ea20000008800 */
[----:B------:R-:W-:Y:S01]  /*7140*/  IMAD.U32 R2, RZ, RZ, UR46 ;  /* 0x0000002eff027e24 */ /* 0x000fe2000f8e00ff */
[----:B------:R-:W-:Y:S04]  /*7150*/  UIADD3 UR4, UPT, UPT, UR46, 0x1, URZ ;  /* 0x000000012e047890 */ /* 0x000fe8000fffe0ff */
[----:B------:R-:W-:Y:S01]  /*7160*/  @P1 LEA R2, R2, UR44, 0x3 ;  /* 0x0000002c02021c11 */ /* 0x000fe2000f8e18ff */
[----:B------:R-:W-:Y:S04]  /*7170*/  UISETP.NE.AND UP0, UPT, UR4, 0x4, UPT ;  /* 0x000000040400788c */ /* 0x000fe8000bf05270 */
[----:B------:R-:W-:Y:S01]  /*7180*/  @P1 VIADD R5, R2, 0xb0 ;  /* 0x000000b002051836 */ /* 0x000fe20000000000 */
[----:B------:R-:W-:Y:S04]  /*7190*/  USEL UR46, UR4, URZ, UP0 ;  /* 0x000000ff042e7287 */ /* 0x000fe80008000000 */
[----:B--2---:R-:W-:Y:S04]  /*71a0*/  @P1 PRMT R0, R0, 0x654, R5 ;  /* 0x0000065400001816 */ /* 0x004fe80000000005 */
[----:B------:R2:W-:Y:S04]  /*71b0*/  @P1 SYNCS.ARRIVE.TRANS64.RED.A1T0 RZ, [R0+URZ], RZ ;  /* 0x000000ff00ff19a7 */ /* 0x0005e800081004ff */
.L_x_113:
[----:B------:R-:W3:Y:S01]  /*71c0*/  @P1 SYNCS.PHASECHK.TRANS64.TRYWAIT P0, [R3+URZ+0x90], R4 ;  /* 0x00009004030015a7 */ /* 0x000ee200080011ff */
[----:B------:R-:W-:Y:S01]  /*71d0*/  BSSY B1, `(.L_x_114) ;  /* 0x0000017000017945 */ /* 0x000fe20003800000 */
[----:B---3--:R-:W-:Y:S03]  /*71e0*/  @P1 SEL R60, RZ, 0x1, !P0 ;  /* 0x00000001ff3c1807 */ /* 0x008fe60004000000 */
[----:B------:R-:W-:Y:S05]  /*71f0*/  @!P1 BRA `(.L_x_115) ;  /* 0x0000000000509947 */ /* 0x000fea0003800000 */
[----:B------:R-:W-:Y:S01]  /*7200*/  ISETP.NE.AND P1, PT, R61, RZ, PT ;  /* 0x000000ff3d00720c */ /* 0x000fe20003f25270 */
[----:B------:R-:W-:Y:S01]  /*7210*/  BSSY B0, `(.L_x_116) ;  /* 0x000000a000007945 */ /* 0x000fe20003800000 */
[----:B------:R-:W-:Y:S11]  /*7220*/  ISETP.NE.AND P0, PT, R60, RZ, PT ;  /* 0x000000ff3c00720c */ /* 0x000ff60003f05270 */
[----:B------:R-:W-:Y:S04]  /*7230*/  @P1 IMAD R4, R46, 0x2000, R47 ;  /* 0x000020002e041824 */ /* 0x000fe800078e022f */
[----:B------:R-:W-:Y:S04]  /*7240*/  @P1 VIADD R7, R4, UR44 ;  /* 0x0000002c04071c36 */ /* 0x000fe80008000000 */
[----:B------:R-:W-:Y:S01]  /*7250*/  @P1 IMAD.IADD R2, R92, 0x1, R7 ;  /* 0x000000015c021824 */ /* 0x000fe200078e0207 */
[----:B------:R-:W-:Y:S01]  /*7260*/  @P1 IADD3 R5, PT, PT, R62, R7, RZ ;  /* 0x000000073e051210 */ /* 0x000fe20007ffe0ff */
[----:B------:R-:W-:Y:S06]  /*7270*/  @P0 BRA `(.L_x_117) ;  /* 0x00000000000c0947 */ /* 0x000fec0003800000 */
[----:B--2---:R-:W-:Y:S04]  /*7280*/  SHF.L.U32 R0, R91, 0x1f, RZ ;  /* 0x0000001f5b007819 */ /* 0x004fe800000006ff */
[----:B------:R-:W2:Y:S02]  /*7290*/  SYNCS.PHASECHK.TRANS64.TRYWAIT P0, [R3+URZ+0x90], R0 ;  /* 0x00009000030075a7 */ /* 0x000ea400080011ff */
[----:B--2---:R-:W-:Y:S05]  /*72a0*/  @!P0 BRA `(.L_x_118) ;  /* 0x0000003400048947 */ /* 0x004fea0003800000 */
.L_x_117:
[----:B------:R-:W-:Y:S05]  /*72b0*/  BSYNC B0 ;  /* 0x0000000000007941 */ /* 0x000fea0003800000 */
.L_x_116:
[----:B------:R-:W-:Y:S02]  /*72c0*/  ISETP.NE.AND P0, PT, R61, RZ, PT ;  /* 0x000000ff3d00720c */ /* 0x000fe40003f05270 */
[----:B------:R-:W-:Y:S11]  /*72d0*/  IADD3 R46, PT, PT, R46, 0x1, RZ ;  /* 0x000000012e2e7810 */ /* 0x000ff60007ffe0ff */
[----:B--2---:R-:W-:Y:S01]  /*72e0*/  @P0 IMAD.IADD R0, R92, 0x1, R5 ;  /* 0x000000015c000824 */ /* 0x004fe200078e0205 */
[----:B------:R-:W-:Y:S05]  /*72f0*/  @P0 WARPSYNC.ALL ;  /* 0x0000000000000948 */ /* 0x000fea0003800000 */
[----:B------:R3:W4:Y:S04]  /*7300*/  @P0 LDSM.16.M88.4 R48, [R4+UR44+0x400] ;  /* 0x0004002c0430083b */ /* 0x0007280008000200 */
[----:B------:R3:W2:Y:S04]  /*7310*/  @P0 LDSM.16.M88.4 R56, [R2+0x400] ;  /* 0x000400000238083b */ /* 0x0006a80000000200 */
[----:B------:R3:W1:Y:S04]  /*7320*/  @P0 LDSM.16.M88.4 R64, [R5+0x400] ;  /* 0x000400000540083b */ /* 0x0006680000000200 */
[----:B------:R3:W1:Y:S02]  /*7330*/  @P0 LDSM.16.M88.4 R72, [R0+0x400] ;  /* 0x000400000048083b */ /* 0x0006640000000200 */
.L_x_115:
[----:B------:R-:W-:Y:S05]  /*7340*/  BSYNC B1 ;  /* 0x0000000000017941 */ /* 0x000fea0003800000 */
.L_x_114:
[----:B------:R-:W-:Y:S05]  /*7350*/  VIADD R3, R39, 0x40 ;  /* 0x0000004027037836 */ /* 0x000fea0000000000 */
[----:B------:R-:W-:Y:S04]  /*7360*/  SHF.R.U32.HI R3, RZ, 0x15, R3 ;  /* 0x00000015ff037819 */ /* 0x000fe80000011603 */
[----:B------:R-:W-:Y:S11]  /*7370*/  LOP3.LUT P0, RZ, R3, 0x3, R82, 0x48, !PT ;  /* 0x0000000303ff7812 */ /* 0x000ff60007804852 */
[----:B------:R-:W-:Y:S02]  /*7380*/  @!UPT UIADD3 URZ, UPT, UPT, URZ, URZ, URZ ;  /* 0x000000fffffff290 */ /* 0x000fe4000fffe0ff */
[----:B------:R-:W-:Y:S05]  /*7390*/  @!P0 BRA `(.L_x_119) ;  /* 0x0000000000408947 */ /* 0x000fea0003800000 */
[----:B------:R-:W5:Y:S01]  /*73a0*/  LDCU.64 UR8, c[0x4][0x70] ;  /* 0x01000e00ff0877ac */ /* 0x000f620008000a00 */
[----:B------:R-:W-:Y:S01]  /*73b0*/  MOV R3, 0x0 ;  /* 0x0000000000037802 */ /* 0x000fe20000000f00 */
[----:B------:R-:W-:Y:S02]  /*73c0*/  HFMA2 R12, -RZ, RZ, 0, 5.9604644775390625e-08 ;  /* 0x00000001ff0c7431 */ /* 0x000fe400000001ff */
[----:B------:R-:W-:Y:S02]  /*73d0*/  IMAD.MOV.U32 R8, RZ, RZ, 0x192 ;  /* 0x00000192ff087424 */ /* 0x000fe400078e00ff */
[----:B------:R-:W-:Y:S01]  /*73e0*/  IMAD.MOV.U32 R13, RZ, RZ, RZ ;  /* 0x000000ffff0d7224 */ /* 0x000fe200078e00ff */
[----:B------:R-:W2:Y:S01]  /*73f0*/  LDCU.64 UR6, c[0x4][0x78] ;  /* 0x01000f00ff0677ac */ /* 0x000ea20008000a00 */
[----:B---3--:R-:W3:Y:S01]  /*7400*/  LDC.64 R2, c[0x4][R3] ;  /* 0x0100000003027b82 */ /* 0x008ee20000000a00 */
[----:B------:R-:W4:Y:S01]  /*7410*/  LDCU.64 UR4, c[0x4][0x10] ;  /* 0x01000200ff0477ac */ /* 0x000f220008000a00 */
[----:B-----5:R-:W-:Y:S01]  /*7420*/  MOV R5, UR9 ;  /* 0x0000000900057c02 */ /* 0x020fe20008000f00 */
[----:B------:R-:W-:Y:S01]  /*7430*/  IMAD.U32 R4, RZ, RZ, UR8 ;  /* 0x00000008ff047e24 */ /* 0x000fe2000f8e00ff */
[----:B--2---:R-:W-:Y:S01]  /*7440*/  MOV R7, UR7 ;  /* 0x0000000700077c02 */ /* 0x004fe20008000f00 */
[----:B------:R-:W-:Y:S01]  /*7450*/  IMAD.U32 R6, RZ, RZ, UR6 ;  /* 0x00000006ff067e24 */ /* 0x000fe2000f8e00ff */
[----:B----4-:R-:W-:Y:S01]  /*7460*/  MOV R11, UR5 ;  /* 0x00000005000b7c02 */ /* 0x010fe20008000f00 */
[----:B------:R-:W-:Y:S02]  /*7470*/  IMAD.U32 R10, RZ, RZ, UR4 ;  /* 0x00000004ff0a7e24 */ /* 0x000fe4000f8e00ff */
[----:B------:R-:W-:Y:S07]  /*7480*/  LEPC R20, `(.L_x_119) ;  /* 0x000000001014794e */ /* 0x000fee0000000000 */
[----:B-1-3--:R-:W-:Y:S05]  /*7490*/  CALL.ABS.NOINC R2 ;  /* 0x0000000002007343 */ /* 0x00afea0003c00000 */
.L_x_119:
[----:B------:R-:W-:Y:S05]  /*74a0*/  WARPSYNC.ALL ;  /* 0x0000000000007948 */ /* 0x000fea0003800000 */
[----:B------:R-:W-:Y:S01]  /*74b0*/  R2UR UR4, R39 ;  /* 0x00000000270472ca */ /* 0x000fe200000e0000 */
[--C-:B----4-:R-:W-:Y:S01]  /*74c0*/  HADD2.F32 R40, -RZ, R48.reuse.H0_H0 ;  /* 0x20000030ff287230 */ /* 0x110fe20000004100 */
[----:B------:R-:W4:Y:S01]  /*74d0*/  S2R R101, SR_CgaCtaId ;  /* 0x0000000000657919 */ /* 0x000f220000008800 */
[----:B------:R-:W-:Y:S01]  /*74e0*/  HADD2.F32 R43, -RZ, R48.H1_H1 ;  /* 0x30000030ff2b7230 */ /* 0x000fe20000004100 */
[----:B------:R-:W-:Y:S01]  /*74f0*/  ISETP.NE.AND P6, PT, R95, RZ, PT ;  /* 0x000000ff5f00720c */ /* 0x000fe20003fc5270 */
[----:B------:R-:W-:Y:S01]  /*7500*/  HADD2.F32 R42, -RZ, R49.H1_H1 ;  /* 0x30000031ff2a7230 */ /* 0x000fe20000004100 */
[----:B------:R-:W-:Y:S01]  /*7510*/  ISETP.NE.AND P0, PT, R94, RZ, PT ;  /* 0x000000ff5e00720c */ /* 0x000fe20003f05270 */
[--C-:B------:R-:W-:Y:S01]  /*7520*/  HADD2.F32 R44, -RZ, R50.reuse.H1_H1 ;  /* 0x30000032ff2c7230 */ /* 0x100fe20000004100 */
[----:B------:R-:W-:Y:S01]  /*7530*/  MOV R63, UR46 ;  /* 0x0000002e003f7c02 */ /* 0x000fe20008000f00 */
[----:B--2---:R-:W-:Y:S01]  /*7540*/  HADD2.F32 R45, -RZ, R59.H0_H0 ;  /* 0x2000003bff2d7230 */ /* 0x004fe20000004100 */
[----:B------:R-:W-:Y:S03]  /*7550*/  BSSY.RECONVERGENT B0, `(.L_x_120) ;  /* 0x0000088000007945 */ /* 0x000fe60003800200 */
[----:B---3--:R-:W2:Y:S04]  /*7560*/  LDTM.16dp256bit.x8 R4, tmem[UR4+0x40] ;  /* 0x00004004000479ee */ /* 0x008ea800081a0000 */
[----:B------:R-:W-:Y:S02]  /*7570*/  @P6 LEA R63, R63, UR44, 0x3 ;  /* 0x0000002c3f3f6c11 */ /* 0x000fe4000f8e18ff */
[----:B-1----:R-:W-:Y:S02]  /*7580*/  @P6 SHF.L.U32 R108, R91, 0x1f, RZ ;  /* 0x0000001f5b6c6819 */ /* 0x002fe400000006ff */
[----:B------:R-:W-:Y:S02]  /*7590*/  @P6 IADD3 R102, PT, PT, R63, 0xb0, RZ ;  /* 0x000000b03f666810 */ /* 0x000fe40007ffe0ff */
[----:B------:R-:W-:Y:S01]  /*75a0*/  LEA R63, R46, UR44, 0x3 ;  /* 0x0000002c2e3f7c11 */ /* 0x000fe2000f8e18ff */
[C---:B--2---:R-:W-:Y:S01]  /*75b0*/  FMUL R0, R38.reuse, R4 ;  /* 0x0000000426007220 */ /* 0x044fe20000400000 */
[C---:B------:R-:W-:Y:S01]  /*75c0*/  FMUL R2, R38.reuse, R5 ;  /* 0x0000000526027220 */ /* 0x040fe20000400000 */
[C---:B------:R-:W-:Y:S01]  /*75d0*/  FMUL R3, R38.reuse, R6 ;  /* 0x0000000626037220 */ /* 0x040fe20000400000 */
[C---:B------:R-:W-:Y:S01]  /*75e0*/  FMUL R7, R38.reuse, R7 ;  /* 0x0000000726077220 */ /* 0x040fe20000400000 */
[C---:B------:R-:W-:Y:S01]  /*75f0*/  FFMA R0, R41.reuse, R40, R0 ;  /* 0x0000002829007223 */ /* 0x040fe20000000000 */
[----:B------:R-:W-:Y:S02]  /*7600*/  HADD2.F32 R40, -RZ, R49.H0_H0 ;  /* 0x20000031ff287230 */ /* 0x000fe40000004100 */
[C---:B------:R-:W-:Y:S01]  /*7610*/  FFMA R2, R41.reuse, R43, R2 ;  /* 0x0000002b29027223 */ /* 0x040fe20000000002 */
[C---:B------:R-:W-:Y:S01]  /*7620*/  FMUL R4, R38.reuse, R8 ;  /* 0x0000000826047220 */ /* 0x040fe20000400000 */
[--C-:B------:R-:W-:Y:S02]  /*7630*/  HADD2.F32 R43, -RZ, R51.reuse.H0_H0 ;  /* 0x20000033ff2b7230 */ /* 0x100fe40000004100 */
[----:B------:R-:W-:Y:S01]  /*7640*/  FMUL R5, R38, R9 ;  /* 0x0000000926057220 */ /* 0x000fe20000400000 */
[C---:B------:R-:W-:Y:S01]  /*7650*/  FFMA R3, R41.reuse, R40, R3 ;  /* 0x0000002829037223 */ /* 0x040fe20000000003 */
[----:B------:R-:W-:Y:S01]  /*7660*/  HADD2.F32 R40, -RZ, R50.H0_H0 ;  /* 0x20000032ff287230 */ /* 0x000fe20000004100 */
[----:B------:R-:W-:Y:S01]  /*7670*/  F2FP.F16.F32.PACK_AB R52, R2, R0 ;  /* 0x000000000234723e */ /* 0x000fe200000000ff */
[C---:B------:R-:W-:Y:S01]  /*7680*/  FFMA R7, R41.reuse, R42, R7 ;  /* 0x0000002a29077223 */ /* 0x040fe20000000007 */
[----:B------:R-:W-:Y:S02]  /*7690*/  HADD2.F32 R42, -RZ, R51.H1_H1 ;  /* 0x30000033ff2a7230 */ /* 0x000fe40000004100 */
[C---:B------:R-:W-:Y:S01]  /*76a0*/  FMUL R6, R38.reuse, R10 ;  /* 0x0000000a26067220 */ /* 0x040fe20000400000 */
[C---:B------:R-:W-:Y:S01]  /*76b0*/  FFMA R4, R41.reuse, R40, R4 ;  /* 0x0000002829047223 */ /* 0x040fe20000000004 */
[----:B------:R-:W-:Y:S01]  /*76c0*/  FFMA R5, R41, R44, R5 ;  /* 0x0000002c29057223 */ /* 0x000fe20000000005 */
[----:B------:R-:W-:Y:S01]  /*76d0*/  F2FP.F16.F32.PACK_AB R53, R7, R3 ;  /* 0x000000030735723e */ /* 0x000fe200000000ff */
[----:B------:R-:W-:Y:S01]  /*76e0*/  FFMA R6, R41, R43, R6 ;  /* 0x0000002b29067223 */ /* 0x000fe20000000006 */
[C---:B------:R-:W-:Y:S01]  /*76f0*/  FMUL R11, R38.reuse, R11 ;  /* 0x0000000b260b7220 */ /* 0x040fe20000400000 */
[--C-:B------:R-:W-:Y:S01]  /*7700*/  HADD2.F32 R40, -RZ, R56.reuse.H0_H0 ;  /* 0x20000038ff287230 */ /* 0x100fe20000004100 */
[----:B------:R-:W-:Y:S01]  /*7710*/  F2FP.F16.F32.PACK_AB R54, R5, R4 ;  /* 0x000000040536723e */ /* 0x000fe200000000ff */
[C---:B------:R-:W-:Y:S01]  /*7720*/  FMUL R8, R38.reuse, R12 ;  /* 0x0000000c26087220 */ /* 0x040fe20000400000 */
        /* <DEDUP_REMOVED lines=13> */
[--C-:B------:R-:W-:Y:S02]  /*7800*/  HADD2.F32 R43, -RZ, R58.reuse.H0_H0 ;  /* 0x2000003aff2b7230 */ /* 0x100fe40000004100 */
[----:B------:R-:W-:Y:S01]  /*7810*/  FFMA R15, R41, R40, R15 ;  /* 0x00000028290f7223 */ /* 0x000fe2000000000f */
[C---:B------:R-:W-:Y:S01]  /*7820*/  FMUL R12, R38.reuse, R16 ;  /* 0x00000010260c7220 */ /* 0x040fe20000400000 */
[----:B------:R-:W-:Y:S02]  /*7830*/  HADD2.F32 R42, -RZ, R58.H1_H1 ;  /* 0x3000003aff2a7230 */ /* 0x000fe40000004100 */
[C---:B------:R-:W-:Y:S01]  /*7840*/  FMUL R13, R38.reuse, R17 ;  /* 0x00000011260d7220 */ /* 0x040fe20000400000 */
[C---:B------:R-:W-:Y:S01]  /*7850*/  FMUL R14, R38.reuse, R18 ;  /* 0x00000012260e7220 */ /* 0x040fe20000400000 */
[----:B------:R-:W-:Y:S01]  /*7860*/  F2FP.F16.F32.PACK_AB R69, R15, R10 ;  /* 0x0000000a0f45723e */ /* 0x000fe200000000ff */
[C---:B------:R-:W-:Y:S01]  /*7870*/  FFMA R12, R41.reuse, R43, R12 ;  /* 0x0000002b290c7223 */ /* 0x040fe2000000000c */
[----:B------:R-:W-:Y:S02]  /*7880*/  HADD2.F32 R40, -RZ, R59.H1_H1 ;  /* 0x3000003bff287230 */ /* 0x000fe40000004100 */
[C---:B------:R-:W-:Y:S01]  /*7890*/  FFMA R13, R41.reuse, R42, R13 ;  /* 0x0000002a290d7223 */ /* 0x040fe2000000000d */
[----:B------:R-:W-:Y:S01]  /*78a0*/  FFMA R14, R41, R45, R14 ;  /* 0x0000002d290e7223 */ /* 0x000fe2000000000e */
[C---:B------:R-:W-:Y:S01]  /*78b0*/  FMUL R19, R38.reuse, R19 ;  /* 0x0000001326137220 */ /* 0x040fe20000400000 */
[--C-:B------:R-:W-:Y:S02]  /*78c0*/  HADD2.F32 R43, -RZ, R64.reuse.H0_H0 ;  /* 0x20000040ff2b7230 */ /* 0x100fe40000004100 */
        /* <DEDUP_REMOVED lines=13> */
[--C-:B------:R-:W-:Y:S01]  /*79a0*/  HADD2.F32 R42, -RZ, R66.reuse.H0_H0 ;  /* 0x20000042ff2a7230 */ /* 0x100fe20000004100 */
[----:B------:R2:W-:Y:S01]  /*79b0*/  STSM.16.M88.4 [R96+0x2400], R68 ;  /* 0x0024004460007844 */ /* 0x0005e20000000200 */
[----:B-1----:R-:W-:Y:S01]  /*79c0*/  F2FP.F16.F32.PACK_AB R52, R17, R16 ;  /* 0x000000101134723e */ /* 0x002fe200000000ff */
[----:B------:R-:W-:Y:S01]  /*79d0*/  FFMA R23, R41, R40, R23 ;  /* 0x0000002829177223 */ /* 0x000fe20000000017 */
        /* <DEDUP_REMOVED lines=19> */
[C---:B------:R-:W-:Y:S01]  /*7b10*/  FFMA R25, R41.reuse, R42, R25 ;  /* 0x0000002a29197223 */ /* 0x040fe20000000019 */
[----:B------:R-:W-:Y:S02]  /*7b20*/  HADD2.F32 R40, -RZ, R73.H1_H1 ;  /* 0x30000049ff287230 */ /* 0x000fe40000004100 */
[C---:B------:R-:W-:Y:S01]  /*7b30*/  FFMA R26, R41.reuse, R43, R26 ;  /* 0x0000002b291a7223 */ /* 0x040fe2000000001a */
[C---:B------:R-:W-:Y:S01]  /*7b40*/  FMUL R31, R38.reuse, R31 ;  /* 0x0000001f261f7220 */ /* 0x040fe20000400000 */
[--C-:B------:R-:W-:Y:S02]  /*7b50*/  HADD2.F32 R43, -RZ, R74.reuse.H0_H0 ;  /* 0x2000004aff2b7230 */ /* 0x100fe40000004100 */
[C---:B------:R-:W-:Y:S01]  /*7b60*/  FMUL R28, R38.reuse, R32 ;  /* 0x00000020261c7220 */ /* 0x040fe20000400000 */
[----:B------:R-:W-:Y:S02]  /*7b70*/  HADD2.F32 R42, -RZ, R74.H1_H1 ;  /* 0x3000004aff2a7230 */ /* 0x000fe40000004100 */
[C---:B------:R-:W-:Y:S01]  /*7b80*/  FMUL R29, R38.reuse, R33 ;  /* 0x00000021261d7220 */ /* 0x040fe20000400000 */
[--C-:B------:R-:W-:Y:S02]  /*7b90*/  HADD2.F32 R45, -RZ, R75.reuse.H0_H0 ;  /* 0x2000004bff2d7230 */ /* 0x100fe40000004100 */
[C---:B------:R-:W-:Y:S01]  /*7ba0*/  FMUL R30, R38.reuse, R34 ;  /* 0x00000022261e7220 */ /* 0x040fe20000400000 */
[----:B------:R-:W-:Y:S02]  /*7bb0*/  HADD2.F32 R44, -RZ, R75.H1_H1 ;  /* 0x3000004bff2c7230 */ /* 0x000fe40000004100 */
[C---:B------:R-:W-:Y:S01]  /*7bc0*/  FFMA R31, R41.reuse, R40, R31 ;  /* 0x00000028291f7223 */ /* 0x040fe2000000001f */
        /* <DEDUP_REMOVED lines=9> */
[----:B------:R2:W-:Y:S01]  /*7c60*/  STSM.16.M88.4 [R99+0x2000], R52 ;  /* 0x0020003463007844 */ /* 0x0005e20000000200 */
[----:B------:R-:W-:Y:S02]  /*7c70*/  F2FP.F16.F32.PACK_AB R106, R29, R28 ;  /* 0x0000001c1d6a723e */ /* 0x000fe400000000ff */
[----:B------:R-:W-:Y:S02]  /*7c80*/  F2FP.F16.F32.PACK_AB R107, R35, R30 ;  /* 0x0000001e236b723e */ /* 0x000fe400000000ff */
[----:B----4-:R-:W-:Y:S03]  /*7c90*/  @P6 PRMT R102, R101, 0x654, R102 ;  /* 0x0000065465666816 */ /* 0x010fe60000000066 */
[----:B------:R2:W-:Y:S01]  /*7ca0*/  STSM.16.M88.4 [R100+0x2000], R104 ;  /* 0x0020006864007844 */ /* 0x0005e20000000200 */
[----:B------:R-:W-:Y:S01]  /*7cb0*/  @!PT LDS RZ, [RZ] ;  /* 0x00000000fffff984 */ /* 0x000fe20000000800 */
[----:B------:R-:W-:Y:S01]  /*7cc0*/  @!PT LDS RZ, [RZ] ;  /* 0x00000000fffff984 */ /* 0x000fe20000000800 */
[----:B------:R-:W-:Y:S01]  /*7cd0*/  @!PT LDS RZ, [RZ] ;  /* 0x00000000fffff984 */ /* 0x000fe20000000800 */
[----:B------:R-:W-:Y:S01]  /*7ce0*/  @!PT LDS RZ, [RZ] ;  /* 0x00000000fffff984 */ /* 0x000fe20000000800 */
[----:B------:R1:W-:Y:S07]  /*7cf0*/  MEMBAR.ALL.CTA ;  /* 0x0000000000007992 */ /* 0x0003ee0000008000 */
[----:B-1----:R-:W1:Y:S02]  /*7d00*/  FENCE.VIEW.ASYNC.S ;  /* 0x00000000000073c6 */ /* 0x002e640000000000 */
[----:B-1----:R-:W-:Y:S06]  /*7d10*/  BAR.SYNC.DEFER_BLOCKING 0x1, 0x80 ;  /* 0x0042000000007b1d */ /* 0x002fec0000010000 */
[----:B------:R-:W-:Y:S05]  /*7d20*/  @P0 BRA `(.L_x_121) ;  /* 0x0000000000280947 */ /* 0x000fea0003800000 */
[----:B------:R-:W1:Y:S01]  /*7d30*/  LDCU.64 UR6, c[0x0][0x348] ;  /* 0x00006900ff0677ac */ /* 0x000e620008000a00 */
[----:B------:R-:W-:Y:S02]  /*7d40*/  UIADD3 UR9, UPT, UPT, UR49, 0x40, URZ ;  /* 0x0000004031097890 */ /* 0x000fe4000fffe0ff */
[----:B------:R-:W-:Y:S01]  /*7d50*/  UIADD3 UR8, UPT, UPT, UR44, 0x2400, URZ ;  /* 0x000024002c087890 */ /* 0x000fe2000fffe0ff */
[----:B------:R-:W-:Y:S01]  /*7d60*/  UMOV UR10, UR50 ;  /* 0x00000032000a7c82 */ /* 0x000fe20008000000 */
[----:B------:R-:W-:Y:S01]  /*7d70*/  UMOV UR11, UR36 ;  /* 0x00000024000b7c82 */ /* 0x000fe20008000000 */
[----:B-1----:R-:W-:Y:S04]  /*7d80*/  UIADD3 UR4, UP0, UPT, UR6, 0x680, URZ ;  /* 0x0000068006047890 */ /* 0x002fe8000ff1e0ff */
[----:B------:R-:W-:Y:S09]  /*7d90*/  UIADD3.X UR5, UPT, UPT, URZ, UR7, URZ, UP0, !UPT ;  /* 0x00000007ff057290 */ /* 0x000ff200087fe4ff */
[----:B------:R1:W-:Y:S01]  /*7da0*/  UTMASTG.3D [UR8], [UR4] ;  /* 0x00000008040073b5 */ /* 0x0003e20008010000 */
[----:B------:R0:W-:Y:S01]  /*7db0*/  UTMACMDFLUSH ;  /* 0x00000000000079b7 */ /* 0x0001e20000000000 */
[----:B-1----:R-:W-:Y:S04]  /*7dc0*/  DEPBAR.LE SB0, 0x1 ;  /* 0x000080400000791a */ /* 0x002fe80000000000 */
.L_x_121:
[----:B------:R-:W-:Y:S05]  /*7dd0*/  BSYNC.RECONVERGENT B0 ;  /* 0x0000000000007941 */ /* 0x000fea0003800200 */
.L_x_120:
[----:B------:R-:W-:Y:S01]  /*7de0*/  BAR.SYNC.DEFER_BLOCKING 0x1, 0x80 ;  /* 0x0042000000007b1d */ /* 0x000fe20000010000 */
[----:B------:R-:W-:Y:S04]  /*7df0*/  UIADD3 UR4, UPT, UPT, UR46, 0x1, URZ ;  /* 0x000000012e047890 */ /* 0x000fe8000fffe0ff */
[----:B------:R-:W-:Y:S04]  /*7e00*/  UISETP.NE.AND UP0, UPT, UR4, 0x4, UPT ;  /* 0x000000040400788c */ /* 0x000fe8000bf05270 */
[----:B------:R-:W-:Y:S01]  /*7e10*/  USEL UR45, UR4, URZ, UP0 ;  /* 0x000000ff042d7287 */ /* 0x000fe20008000000 */
[----:B------:R1:W-:Y:S01]  /*7e20*/  @P6 SYNCS.ARRIVE.TRANS64.RED.A1T0 RZ, [R102+URZ], RZ ;  /* 0x000000ff66ff69a7 */ /* 0x0003e200081004ff */
[----:B------:R-:W-:Y:S01]  /*7e30*/  BSSY B1, `(.L_x_122) ;  /* 0x0000018000017945 */ /* 0x000fe20003800000 */
[----:B------:R-:W3:Y:S02]  /*7e40*/  @P6 SYNCS.PHASECHK.TRANS64.TRYWAIT P0, [R63+URZ+0x90], R108 ;  /* 0x0000906c3f0065a7 */ /* 0x000ee400080011ff */
[----:B---3--:R-:W-:Y:S01]  /*7e50*/  @P6 SEL R60, RZ, 0x1, !P0 ;  /* 0x00000001ff3c6807 */ /* 0x008fe20004000000 */
[----:B-1----:R-:W-:Y:S06]  /*7e60*/  @!P6 BRA `(.L_x_123) ;  /* 0x000000000050e947 */ /* 0x002fec0003800000 */
        /* <DEDUP_REMOVED lines=8> */
[----:B------:R-:W-:Y:S04]  /*7ef0*/  SHF.L.U32 R4, R91, 0x1f, RZ ;  /* 0x0000001f5b047819 */ /* 0x000fe800000006ff */
[----:B------:R-:W1:Y:S02]  /*7f00*/  SYNCS.PHASECHK.TRANS64.TRYWAIT P0, [R63+URZ+0x90], R4 ;  /* 0x000090043f0075a7 */ /* 0x000e6400080011ff */
[----:B-1----:R-:W-:Y:S05]  /*7f10*/  @!P0 BRA `(.L_x_126) ;  /* 0x0000002400fc8947 */ /* 0x002fea0003800000 */
.L_x_125:
[----:B------:R-:W-:Y:S05]  /*7f20*/  BSYNC B0 ;  /* 0x0000000000007941 */ /* 0x000fea0003800000 */
.L_x_124:
[----:B------:R-:W-:Y:S02]  /*7f30*/  ISETP.NE.AND P0, PT, R61, RZ, PT ;  /* 0x000000ff3d00720c */ /* 0x000fe40003f05270 */
[----:B------:R-:W-:Y:S11]  /*7f40*/  IADD3 R46, PT, PT, R46, 0x1, RZ ;  /* 0x000000012e2e7810 */ /* 0x000ff60007ffe0ff */
[----:B-1----:R-:W-:Y:S01]  /*7f50*/  @P0 IMAD.IADD R4, R92, 0x1, R3 ;  /* 0x000000015c040824 */ /* 0x002fe200078e0203 */
[----:B------:R-:W-:Y:S05]  /*7f60*/  @P0 WARPSYNC.ALL ;  /* 0x0000000000000948 */ /* 0x000fea0003800000 */
[----:B------:R1:W3:Y:S04]  /*7f70*/  @P0 LDSM.16.M88.4 R48, [R2+UR44+0x400] ;  /* 0x0004002c0230083b */ /* 0x0002e80008000200 */
[----:B------:R1:W4:Y:S04]  /*7f80*/  @P0 LDSM.16.M88.4 R56, [R0+0x400] ;  /* 0x000400000038083b */ /* 0x0003280000000200 */
[----:B------:R1:W1:Y:S04]  /*7f90*/  @P0 LDSM.16.M88.4 R64, [R3+0x400] ;  /* 0x000400000340083b */ /* 0x0002680000000200 */
[----:B------:R1:W1:Y:S02]  /*7fa0*/  @P0 LDSM.16.M88.4 R72, [R4+0x400] ;  /* 0x000400000448083b */ /* 0x0002640000000200 */
.L_x_123:
[----:B------:R-:W-:Y:S05]  /*7fb0*/  BSYNC B1 ;  /* 0x0000000000017941 */ /* 0x000fea0003800000 */
.L_x_122:
[----:B-1----:R-:W-:Y:S05]  /*7fc0*/  VIADD R3, R39, 0x80 ;  /* 0x0000008027037836 */ /* 0x002fea0000000000 */
[----:B------:R-:W-:Y:S04]  /*7fd0*/  SHF.R.U32.HI R3, RZ, 0x15, R3 ;  /* 0x00000015ff037819 */ /* 0x000fe80000011603 */
[----:B------:R-:W-:Y:S11]  /*7fe0*/  LOP3.LUT P0, RZ, R3, 0x3, R82, 0x48, !PT ;  /* 0x0000000303ff7812 */ /* 0x000ff60007804852 */
[----:B------:R-:W-:Y:S02]  /*7ff0*/  @!UPT UIADD3 URZ, UPT, UPT, URZ, URZ, URZ ;  /* 0x000000fffffff290 */ /* 0x000fe4000fffe0ff */
[----:B------:R-:W-:Y:S05]  /*8000*/  @!P0 BRA `(.L_x_127) ;  /* 0x0000000000408947 */ /* 0x000fea0003800000 */
[----:B------:R-:W1:Y:S01]  /*8010*/  LDCU.64 UR8, c[0x4][0x70] ;  /* 0x01000e00ff0877ac */ /* 0x000e620008000a00 */
[----:B------:R-:W-:Y:S01]  /*8020*/  MOV R3, 0x0 ;  /* 0x0000000000037802 */ /* 0x000fe20000000f00 */
[----:B------:R-:W-:Y:S02]  /*8030*/  HFMA2 R12, -RZ, RZ, 0, 5.9604644775390625e-08 ;  /* 0x00000001ff0c7431 */ /* 0x000fe400000001ff */
[----:B------:R-:W-:Y:S02]  /*8040*/  IMAD.MOV.U32 R8, RZ, RZ, 0x192 ;  /* 0x00000192ff087424 */ /* 0x000fe400078e00ff */
[----:B------:R-:W-:Y:S01]  /*8050*/  IMAD.MOV.U32 R13, RZ, RZ, RZ ;  /* 0x000000ffff0d7224 */ /* 0x000fe200078e00ff */
[----:B------:R-:W5:Y:S01]  /*8060*/  LDCU.64 UR6, c[0x4][0x78] ;  /* 0x01000f00ff0677ac */ /* 0x000f620008000a00 */
[----:B------:R-:W2:Y:S01]  /*8070*/  LDC.64 R2, c[0x4][R3] ;  /* 0x0100000003027b82 */ /* 0x000ea20000000a00 */
[----:B------:R-:W3:Y:S01]  /*8080*/  LDCU.64 UR4, c[0x4][0x10] ;  /* 0x01000200ff0477ac */ /* 0x000ee20008000a00 */
[----:B-1----:R-:W-:Y:S01]  /*8090*/  MOV R5, UR9 ;  /* 0x0000000900057c02 */ /* 0x002fe20008000f00 */
[----:B------:R-:W-:Y:S01]  /*80a0*/  IMAD.U32 R4, RZ, RZ, UR8 ;  /* 0x00000008ff047e24 */ /* 0x000fe2000f8e00ff */
[----:B-----5:R-:W-:Y:S01]  /*80b0*/  MOV R7, UR7 ;  /* 0x0000000700077c02 */ /* 0x020fe20008000f00 */
[----:B------:R-:W-:Y:S01]  /*80c0*/  IMAD.U32 R6, RZ, RZ, UR6 ;  /* 0x00000006ff067e24 */ /* 0x000fe2000f8e00ff */
[----:B---3--:R-:W-:Y:S01]  /*80d0*/  MOV R11, UR5 ;  /* 0x00000005000b7c02 */ /* 0x008fe20008000f00 */
[----:B------:R-:W-:Y:S02]  /*80e0*/  IMAD.U32 R10, RZ, RZ, UR4 ;  /* 0x00000004ff0a7e24 */ /* 0x000fe4000f8e00ff */
[----:B------:R-:W-:Y:S07]  /*80f0*/  LEPC R20, `(.L_x_127) ;  /* 0x000000001014794e */ /* 0x000fee0000000000 */
[----:B--2-4-:R-:W-:Y:S05]  /*8100*/  CALL.ABS.NOINC R2 ;  /* 0x0000000002007343 */ /* 0x014fea0003c00000 */
.L_x_127:
[----:B------:R-:W-:Y:S05]  /*8110*/  WARPSYNC.ALL ;  /* 0x0000000000007948 */ /* 0x000fea0003800000 */
[----:B------:R-:W-:Y:S01]  /*8120*/  R2UR UR4, R39 ;  /* 0x00000000270472ca */ /* 0x000fe200000e0000 */
[--C-:B---3--:R-:W-:Y:S01]  /*8130*/  HADD2.F32 R40, -RZ, R48.reuse.H0_H0 ;  /* 0x20000030ff287230 */ /* 0x108fe20000004100 */
[----:B------:R-:W-:Y:S01]  /*8140*/  ISETP.NE.AND P6, PT, R95, RZ, PT ;  /* 0x000000ff5f00720c */ /* 0x000fe20003fc5270 */
[----:B------:R-:W-:Y:S01]  /*8150*/  HADD2.F32 R43, -RZ, R48.H1_H1 ;  /* 0x30000030ff2b7230 */ /* 0x000fe20000004100 */
[----:B------:R-:W-:Y:S01]  /*8160*/  ISETP.NE.AND P0, PT, R94, RZ, PT ;  /* 0x000000ff5e00720c */ /* 0x000fe20003f05270 */
[----:B------:R-:W-:Y:S01]  /*8170*/  HADD2.F32 R42, -RZ, R49.H0_H0 ;  /* 0x20000031ff2a7230 */ /* 0x000fe20000004100 */
[----:B------:R-:W-:Y:S01]  /*8180*/  MOV R63, UR45 ;  /* 0x0000002d003f7c02 */ /* 0x000fe20008000f00 */
[--C-:B------:R-:W-:Y:S01]  /*8190*/  HADD2.F32 R45, -RZ, R51.reuse.H0_H0 ;  /* 0x20000033ff2d7230 */ /* 0x100fe20000004100 */
[----:B------:R-:W-:Y:S01]  /*81a0*/  BSSY.RECONVERGENT B0, `(.L_x_128) ;  /* 0x0000089000007945 */ /* 0x000fe20003800200 */
[----:B------:R-:W-:Y:S01]  /*81b0*/  HADD2.F32 R44, -RZ, R51.H1_H1 ;  /* 0x30000033ff2c7230 */ /* 0x000fe20000004100 */
[----:B------:R-:W-:Y:S03]  /*81c0*/  LEA R108, R46, UR44, 0x3 ;  /* 0x0000002c2e6c7c11 */ /* 0x000fe6000f8e18ff */
[----:B------:R-:W1:Y:S02]  /*81d0*/  LDTM.16dp256bit.x8 R4, tmem[UR4+0x80] ;  /* 0x00008004000479ee */ /* 0x000e6400081a0000 */
[----:B------:R-:W-:Y:S04]  /*81e0*/  @P6 LEA R63, R63, UR44, 0x3 ;  /* 0x0000002c3f3f6c11 */ /* 0x000fe8000f8e18ff */
[----:B------:R-:W-:Y:S02]  /*81f0*/  @P6 IADD3 R102, PT, PT, R63, 0xb0, RZ ;  /* 0x000000b03f666810 */ /* 0x000fe40007ffe0ff */
[----:B------:R-:W-:Y:S02]  /*8200*/  @P6 SHF.L.U32 R63, R91, 0x1f, RZ ;  /* 0x0000001f5b3f6819 */ /* 0x000fe400000006ff */
[----:B------:R-:W-:Y:S01]  /*8210*/  @P6 PRMT R102, R101, 0x654, R102 ;  /* 0x0000065465666816 */ /* 0x000fe20000000066 */
[C---:B-1----:R-:W-:Y:S01]  /*8220*/  FMUL R0, R38.reuse, R4 ;  /* 0x0000000426007220 */ /* 0x042fe20000400000 */
[C---:B------:R-:W-:Y:S01]  /*8230*/  FMUL R2, R38.reuse, R5 ;  /* 0x0000000526027220 */ /* 0x040fe20000400000 */
[C---:B------:R-:W-:Y:S01]  /*8240*/  FMUL R3, R38.reuse, R6 ;  /* 0x0000000626037220 */ /* 0x040fe20000400000 */
        /* <DEDUP_REMOVED lines=8> */
[----:B--2---:R-:W-:Y:S01]  /*82d0*/  F2FP.F16.F32.PACK_AB R68, R2, R0 ;  /* 0x000000000244723e */ /* 0x004fe200000000ff */
[C---:B------:R-:W-:Y:S01]  /*82e0*/  FFMA R7, R41.reuse, R40, R7 ;  /* 0x0000002829077223 */ /* 0x040fe20000000007 */
[----:B------:R-:W-:Y:S01]  /*82f0*/  FFMA R4, R41, R43, R4 ;  /* 0x0000002b29047223 */ /* 0x000fe20000000004 */
[C---:B------:R-:W-:Y:S01]  /*8300*/  FMUL R5, R38.reuse, R9 ;  /* 0x0000000926057220 */ /* 0x040fe20000400000 */
[C---:B------:R-:W-:Y:S01]  /*8310*/  FMUL R6, R38.reuse, R10 ;  /* 0x0000000a26067220 */ /* 0x040fe20000400000 */
[C---:B------:R-:W-:Y:S01]  /*8320*/  FMUL R11, R38.reuse, R11 ;  /* 0x0000000b260b7220 */ /* 0x040fe20000400000 */
[--C-:B----4-:R-:W-:Y:S01]  /*8330*/  HADD2.F32 R40, -RZ, R56.reuse.H0_H0 ;  /* 0x20000038ff287230 */ /* 0x110fe20000004100 */
[----:B------:R-:W-:Y:S01]  /*8340*/  F2FP.F16.F32.PACK_AB R69, R7, R3 ;  /* 0x000000030745723e */ /* 0x000fe200000000ff */
[C---:B------:R-:W-:Y:S01]  /*8350*/  FFMA R5, R41.reuse, R42, R5 ;  /* 0x0000002a29057223 */ /* 0x040fe20000000005 */
[C---:B------:R-:W-:Y:S01]  /*8360*/  FFMA R6, R41.reuse, R45, R6 ;  /* 0x0000002d29067223 */ /* 0x040fe20000000006 */
[----:B------:R-:W-:Y:S01]  /*8370*/  FFMA R11, R41, R44, R11 ;  /* 0x0000002c290b7223 */ /* 0x000fe2000000000b */
[C---:B------:R-:W-:Y:S01]  /*8380*/  FMUL R8, R38.reuse, R12 ;  /* 0x0000000c26087220 */ /* 0x040fe20000400000 */
[----:B------:R-:W-:Y:S01]  /*8390*/  HADD2.F32 R42, -RZ, R56.H1_H1 ;  /* 0x30000038ff2a7230 */ /* 0x000fe20000004100 */
[----:B------:R-:W-:Y:S01]  /*83a0*/  F2FP.F16.F32.PACK_AB R70, R5, R4 ;  /* 0x000000040546723e */ /* 0x000fe200000000ff */
[C---:B------:R-:W-:Y:S01]  /*83b0*/  FMUL R9, R38.reuse, R13 ;  /* 0x0000000d26097220 */ /* 0x040fe20000400000 */
[----:B------:R-:W-:Y:S01]  /*83c0*/  F2FP.F16.F32.PACK_AB R71, R11, R6 ;  /* 0x000000060b47723e */ /* 0x000fe200000000ff */
[C---:B------:R-:W-:Y:S01]  /*83d0*/  FFMA R8, R41.reuse, R40, R8 ;  /* 0x0000002829087223 */ /* 0x040fe20000000008 */
[--C-:B------:R-:W-:Y:S02]  /*83e0*/  HADD2.F32 R43, -RZ, R57.reuse.H0_H0 ;  /* 0x20000039ff2b7230 */ /* 0x100fe40000004100 */
[----:B------:R-:W-:Y:S01]  /*83f0*/  FFMA R9, R41, R42, R9 ;  /* 0x0000002a29097223 */ /* 0x000fe20000000009 */
[C---:B------:R-:W-:Y:S01]  /*8400*/  FMUL R10, R38.reuse, R14 ;  /* 0x0000000e260a7220 */ /* 0x040fe20000400000 */
[----:B------:R-:W-:Y:S01]  /*8410*/  HADD2.F32 R40, -RZ, R57.H1_H1 ;  /* 0x30000039ff287230 */ /* 0x000fe20000004100 */
[----:B------:R1:W-:Y:S01]  /*8420*/  STSM.16.M88.4 [R97+0x4400], R68 ;  /* 0x0044004461007844 */ /* 0x0003e20000000200 */
[C---:B------:R-:W-:Y:S01]  /*8430*/  FMUL R15, R38.reuse, R15 ;  /* 0x0000000f260f7220 */ /* 0x040fe20000400000 */
[----:B------:R-:W-:Y:S01]  /*8440*/  F2FP.F16.F32.PACK_AB R52, R9, R8 ;  /* 0x000000080934723e */ /* 0x000fe200000000ff */
[C---:B------:R-:W-:Y:S01]  /*8450*/  FFMA R10, R41.reuse, R43, R10 ;  /* 0x0000002b290a7223 */ /* 0x040fe2000000000a */
[--C-:B------:R-:W-:Y:S02]  /*8460*/  HADD2.F32 R42, -RZ, R58.reuse.H0_H0 ;  /* 0x2000003aff2a7230 */ /* 0x100fe40000004100 */
        /* <DEDUP_REMOVED lines=26> */
[----:B-1----:R-:W-:Y:S01]  /*8610*/  F2FP.F16.F32.PACK_AB R68, R17, R16 ;  /* 0x000000101144723e */ /* 0x002fe200000000ff */
        /* <DEDUP_REMOVED lines=45> */
[----:B------:R-:W-:Y:S05]  /*88f0*/  F2FP.F16.F32.PACK_AB R107, R35, R30 ;  /* 0x0000001e236b723e */ /* 0x000fea00000000ff */
        /* <DEDUP_REMOVED lines=19> */
.L_x_129:
[----:B------:R-:W-:Y:S05]  /*8a30*/  BSYNC.RECONVERGENT B0 ;  /* 0x0000000000007941 */ /* 0x000fea0003800200 */
.L_x_128:
        /* <DEDUP_REMOVED lines=20> */
.L_x_133:
[----:B------:R-:W-:Y:S05]  /*8b80*/  BSYNC B0 ;  /* 0x0000000000007941 */ /* 0x000fea0003800000 */
.L_x_132:
[----:B------:R-:W-:Y:S11]  /*8b90*/  ISETP.NE.AND P0, PT, R61, RZ, PT ;  /* 0x000000ff3d00720c */ /* 0x000ff60003f05270 */
[----:B------:R-:W-:Y:S02]  /*8ba0*/  @!UPT UIADD3 URZ, UPT, UPT, URZ, URZ, URZ ;  /* 0x000000fffffff290 */ /* 0x000fe4000fffe0ff */
[----:B------:R-:W-:Y:S01]  /*8bb0*/  @P0 IADD3 R2, PT, PT, R92, R5, RZ ;  /* 0x000000055c020210 */ /* 0x000fe20007ffe0ff */
[----:B------:R-:W-:Y:S05]  /*8bc0*/  @P0 WARPSYNC.ALL ;  /* 0x0000000000000948 */ /* 0x000fea0003800000 */
[----:B------:R3:W4:Y:S04]  /*8bd0*/  @P0 LDSM.16.M88.4 R48, [R46+UR44+0x400] ;  /* 0x0004002c2e30083b */ /* 0x0007280008000200 */
[----:B------:R3:W1:Y:S04]  /*8be0*/  @P0 LDSM.16.M88.4 R56, [R0+0x400] ;  /* 0x000400000038083b */ /* 0x0006680000000200 */
[----:B------:R3:W1:Y:S04]  /*8bf0*/  @P0 LDSM.16.M88.4 R64, [R5+0x400] ;  /* 0x000400000540083b */ /* 0x0006680000000200 */
[----:B------:R3:W1:Y:S02]  /*8c00*/  @P0 LDSM.16.M88.4 R72, [R2+0x400] ;  /* 0x000400000248083b */ /* 0x0006640000000200 */
.L_x_131:
[----:B------:R-:W-:Y:S05]  /*8c10*/  BSYNC B1 ;  /* 0x0000000000017941 */ /* 0x000fea0003800000 */
.L_x_130:
        /* <DEDUP_REMOVED lines=11> */
[----:B---3--:R-:W3:Y:S01]  /*8cd0*/  LDC.64 R2, c[0x4][R3] ;  /* 0x0100000003027b82 */ /* 0x008ee20000000a00 */
[----:B------:R-:W2:Y:S01]  /*8ce0*/  LDCU.64 UR4, c[0x4][0x10] ;  /* 0x01000200ff0477ac */ /* 0x000ea20008000a00 */
[----:B-1----:R-:W-:Y:S01]  /*8cf0*/  MOV R5, UR9 ;  /* 0x0000000900057c02 */ /* 0x002fe20008000f00 */
[----:B------:R-:W-:Y:S01]  /*8d00*/  IMAD.U32 R4, RZ, RZ, UR8 ;  /* 0x00000008ff047e24 */ /* 0x000fe2000f8e00ff */
[----:B-----5:R-:W-:Y:S01]  /*8d10*/  MOV R7, UR7 ;  /* 0x0000000700077c02 */ /* 0x020fe20008000f00 */
[----:B------:R-:W-:Y:S01]  /*8d20*/  IMAD.U32 R6, RZ, RZ, UR6 ;  /* 0x00000006ff067e24 */ /* 0x000fe2000f8e00ff */
[----:B--2---:R-:W-:Y:S01]  /*8d30*/  MOV R11, UR5 ;  /* 0x00000005000b7c02 */ /* 0x004fe20008000f00 */
[----:B------:R-:W-:Y:S02]  /*8d40*/  IMAD.U32 R10, RZ, RZ, UR4 ;  /* 0x00000004ff0a7e24 */ /* 0x000fe4000f8e00ff */
[----:B------:R-:W-:Y:S07]  /*8d50*/  LEPC R20, `(.L_x_135) ;  /* 0x000000001014794e */ /* 0x000fee0000000000 */
[----:B---34-:R-:W-:Y:S05]  /*8d60*/  CALL.ABS.NOINC R2 ;  /* 0x0000000002007343 */ /* 0x018fea0003c00000 */
.L_x_135:
[----:B------:R-:W-:Y:S01]  /*8d70*/  ISETP.NE.AND P0, PT, R94, RZ, PT ;  /* 0x000000ff5e00720c */ /* 0x000fe20003f05270 */
[----:B------:R-:W-:Y:S05]  /*8d80*/  WARPSYNC.ALL ;  /* 0x0000000000007948 */ /* 0x000fea0003800000 */
[----:B------:R-:W-:Y:S01]  /*8d90*/  R2UR UR4, R39 ;  /* 0x00000000270472ca */ /* 0x000fe200000e0000 */
[--C-:B----4-:R-:W-:Y:S01]  /*8da0*/  HADD2.F32 R40, -RZ, R48.reuse.H0_H0 ;  /* 0x20000030ff287230 */ /* 0x110fe20000004100 */
[----:B------:R-:W1:Y:S01]  /*8db0*/  S2UR UR6, SR_CgaCtaId ;  /* 0x00000000000679c3 */ /* 0x000e620000008800 */
[----:B------:R-:W-:Y:S01]  /*8dc0*/  HADD2.F32 R42, -RZ, R48.H1_H1 ;  /* 0x30000030ff2a7230 */ /* 0x000fe20000004100 */
[----:B------:R-:W-:Y:S01]  /*8dd0*/  R2UR UR5, R98 ;  /* 0x00000000620572ca */ /* 0x000fe200000e0000 */
[--C-:B------:R-:W-:Y:S01]  /*8de0*/  HADD2.F32 R43, -RZ, R49.reuse.H0_H0 ;  /* 0x20000031ff2b7230 */ /* 0x100fe20000004100 */
[----:B------:R-:W-:Y:S01]  /*8df0*/  BSSY.RECONVERGENT B0, `(.L_x_136) ;  /* 0x0000089000007945 */ /* 0x000fe20003800200 */
[----:B------:R-:W-:Y:S02]  /*8e00*/  HADD2.F32 R44, -RZ, R49.H1_H1 ;  /* 0x30000031ff2c7230 */ /* 0x000fe40000004100 */
[--C-:B------:R-:W-:Y:S02]  /*8e10*/  HADD2.F32 R45, -RZ, R50.reuse.H0_H0 ;  /* 0x20000032ff2d7230 */ /* 0x100fe40000004100 */
[----:B---3--:R-:W-:Y:S02]  /*8e20*/  HADD2.F32 R46, -RZ, R50.H1_H1 ;  /* 0x30000032ff2e7230 */ /* 0x008fe40000004100 */
[----:B------:R-:W3:Y:S01]  /*8e30*/  LDTM.16dp256bit.x8 R4, tmem[UR4+0xc0] ;  /* 0x0000c004000479ee */ /* 0x000ee200081a0000 */
[----:B------:R-:W-:Y:S01]  /*8e40*/  NOP ;  /* 0x0000000000007918 */ /* 0x000fe20000000000 */
[--C-:B------:R-:W-:Y:S02]  /*8e50*/  HADD2.F32 R47, -RZ, R51.reuse.H0_H0 ;  /* 0x20000033ff2f7230 */ /* 0x100fe40000004100 */
[----:B------:R-:W-:Y:S01]  /*8e60*/  UIADD3 UR4, UPT, UPT, UR5, 0x120, URZ ;  /* 0x0000012005047890 */ /* 0x000fe2000fffe0ff */
[----:B------:R-:W-:Y:S02]  /*8e70*/  HADD2.F32 R49, -RZ, R51.H1_H1 ;  /* 0x30000033ff317230 */ /* 0x000fe40000004100 */
[--C-:B------:R-:W-:Y:S02]  /*8e80*/  HADD2.F32 R48, -RZ, R56.reuse.H0_H0 ;  /* 0x20000038ff307230 */ /* 0x100fe40000004100 */
[----:B------:R-:W-:Y:S02]  /*8e90*/  HADD2.F32 R51, -RZ, R56.H1_H1 ;  /* 0x30000038ff337230 */ /* 0x000fe40000004100 */
[--C-:B------:R-:W-:Y:S02]  /*8ea0*/  HADD2.F32 R50, -RZ, R57.reuse.H0_H0 ;  /* 0x20000039ff327230 */ /* 0x100fe40000004100 */
[----:B--2---:R-:W-:Y:S02]  /*8eb0*/  HADD2.F32 R52, -RZ, R57.H1_H1 ;  /* 0x30000039ff347230 */ /* 0x004fe40000004100 */
[--C-:B------:R-:W-:Y:S02]  /*8ec0*/  HADD2.F32 R53, -RZ, R58.reuse.H0_H0 ;  /* 0x2000003aff357230 */ /* 0x100fe40000004100 */
[----:B------:R-:W-:Y:S02]  /*8ed0*/  HADD2.F32 R54, -RZ, R58.H1_H1 ;  /* 0x3000003aff367230 */ /* 0x000fe40000004100 */
[--C-:B------:R-:W-:Y:S02]  /*8ee0*/  HADD2.F32 R55, -RZ, R59.reuse.H0_H0 ;  /* 0x2000003bff377230 */ /* 0x100fe40000004100 */
[----:B------:R-:W-:Y:S02]  /*8ef0*/  HADD2.F32 R56, -RZ, R59.H1_H1 ;  /* 0x3000003bff387230 */ /* 0x000fe40000004100 */
[--C-:B------:R-:W-:Y:S01]  /*8f00*/  HADD2.F32 R57, -RZ, R64.reuse.H0_H0 ;  /* 0x20000040ff397230 */ /* 0x100fe20000004100 */
[----:B-1----:R-:W-:Y:S01]  /*8f10*/  UPRMT UR4, UR6, 0x654, UR4 ;  /* 0x0000065406047896 */ /* 0x002fe20008000004 */
[C---:B---3--:R-:W-:Y:S01]  /*8f20*/  FMUL R4, R38.reuse, R4 ;  /* 0x0000000426047220 */ /* 0x048fe20000400000 */
[C---:B------:R-:W-:Y:S01]  /*8f30*/  FMUL R5, R38.reuse, R5 ;  /* 0x0000000526057220 */ /* 0x040fe20000400000 */
[C---:B------:R-:W-:Y:S01]  /*8f40*/  FMUL R6, R38.reuse, R6 ;  /* 0x0000000626067220 */ /* 0x040fe20000400000 */
[C---:B------:R-:W-:Y:S01]  /*8f50*/  FMUL R7, R38.reuse, R7 ;  /* 0x0000000726077220 */ /* 0x040fe20000400000 */
[C---:B------:R-:W-:Y:S01]  /*8f60*/  FFMA R4, R41.reuse, R40, R4 ;  /* 0x0000002829047223 */ /* 0x040fe20000000004 */
[C---:B------:R-:W-:Y:S01]  /*8f70*/  FFMA R5, R41.reuse, R42, R5 ;  /* 0x0000002a29057223 */ /* 0x040fe20000000005 */
[C---:B------:R-:W-:Y:S01]  /*8f80*/  FFMA R6, R41.reuse, R43, R6 ;  /* 0x0000002b29067223 */ /* 0x040fe20000000006 */
[----:B------:R-:W-:Y:S01]  /*8f90*/  FFMA R7, R41, R44, R7 ;  /* 0x0000002c29077223 */ /* 0x000fe20000000007 */
[----:B------:R-:W-:Y:S01]  /*8fa0*/  SYNCS.ARRIVE.TRANS64.RED.A1T0 RZ, [UR4], RZ ;  /* 0x000000ffffff79a7 */ /* 0x000fe20008100404 */
[C---:B------:R-:W-:Y:S01]  /*8fb0*/  FMUL R8, R38.reuse, R8 ;  /* 0x0000000826087220 */ /* 0x040fe20000400000 */
[----:B------:R-:W-:Y:S01]  /*8fc0*/  F2FP.F16.F32.PACK_AB R104, R5, R4 ;  /* 0x000000040568723e */ /* 0x000fe200000000ff */
[C---:B------:R-:W-:Y:S01]  /*8fd0*/  FMUL R9, R38.reuse, R9 ;  /* 0x0000000926097220 */ /* 0x040fe20000400000 */
[----:B------:R-:W-:Y:S01]  /*8fe0*/  F2FP.F16.F32.PACK_AB R105, R7, R6 ;  /* 0x000000060769723e */ /* 0x000fe200000000ff */
[C---:B------:R-:W-:Y:S01]  /*8ff0*/  FFMA R8, R41.reuse, R45, R8 ;  /* 0x0000002d29087223 */ /* 0x040fe20000000008 */
[C---:B------:R-:W-:Y:S01]  /*9000*/  FMUL R0, R38.reuse, R10 ;  /* 0x0000000a26007220 */ /* 0x040fe20000400000 */
[C---:B------:R-:W-:Y:S01]  /*9010*/  FFMA R9, R41.reuse, R46, R9 ;  /* 0x0000002e29097223 */ /* 0x040fe20000000009 */
[C---:B------:R-:W-:Y:S01]  /*9020*/  FMUL R2, R38.reuse, R11 ;  /* 0x0000000b26027220 */ /* 0x040fe20000400000 */
[C---:B------:R-:W-:Y:S01]  /*9030*/  FMUL R3, R38.reuse, R12 ;  /* 0x0000000c26037220 */ /* 0x040fe20000400000 */
[----:B------:R-:W-:Y:S01]  /*9040*/  FFMA R0, R41, R47, R0 ;  /* 0x0000002f29007223 */ /* 0x000fe20000000000 */
[C---:B------:R-:W-:Y:S01]  /*9050*/  FMUL R10, R38.reuse, R13 ;  /* 0x0000000d260a7220 */ /* 0x040fe20000400000 */
[----:B------:R-:W-:Y:S01]  /*9060*/  F2FP.F16.F32.PACK_AB R106, R9, R8 ;  /* 0x00000008096a723e */ /* 0x000fe200000000ff */
[C---:B------:R-:W-:Y:S01]  /*9070*/  FFMA R2, R41.reuse, R49, R2 ;  /* 0x0000003129027223 */ /* 0x040fe20000000002 */
[C---:B------:R-:W-:Y:S01]  /*9080*/  FFMA R3, R41.reuse, R48, R3 ;  /* 0x0000003029037223 */ /* 0x040fe20000000003 */
[C---:B------:R-:W-:Y:S01]  /*9090*/  FFMA R10, R41.reuse, R51, R10 ;  /* 0x00000033290a7223 */ /* 0x040fe2000000000a */
[C---:B------:R-:W-:Y:S01]  /*90a0*/  FMUL R11, R38.reuse, R14 ;  /* 0x0000000e260b7220 */ /* 0x040fe20000400000 */
[----:B------:R-:W-:Y:S01]  /*90b0*/  FMUL R15, R38, R15 ;  /* 0x0000000f260f7220 */ /* 0x000fe20000400000 */
[----:B------:R-:W-:Y:S01]  /*90c0*/  F2FP.F16.F32.PACK_AB R107, R2, R0 ;  /* 0x00000000026b723e */ /* 0x000fe200000000ff */
[----:B------:R-:W-:Y:S01]  /*90d0*/  FMUL R12, R38, R16 ;  /* 0x00000010260c7220 */ /* 0x000fe20000400000 */
[----:B------:R-:W-:Y:S01]  /*90e0*/  F2FP.F16.F32.PACK_AB R108, R10, R3 ;  /* 0x000000030a6c723e */ /* 0x000fe200000000ff */
[C---:B------:R-:W-:Y:S01]  /*90f0*/  FFMA R11, R41.reuse, R50, R11 ;  /* 0x00000032290b7223 */ /* 0x040fe2000000000b */
[C---:B------:R-:W-:Y:S01]  /*9100*/  FFMA R15, R41.reuse, R52, R15 ;  /* 0x00000034290f7223 */ /* 0x040fe2000000000f */
[----:B------:R1:W-:Y:S01]  /*9110*/  STSM.16.M88.4 [R97+0x6400], R104 ;  /* 0x0064006861007844 */ /* 0x0003e20000000200 */
[----:B------:R-:W-:Y:S01]  /*9120*/  FFMA R12, R41, R53, R12 ;  /* 0x00000035290c7223 */ /* 0x000fe2000000000c */
[C---:B------:R-:W-:Y:S01]  /*9130*/  FMUL R13, R38.reuse, R17 ;  /* 0x00000011260d7220 */ /* 0x040fe20000400000 */
[C---:B------:R-:W-:Y:S01]  /*9140*/  FMUL R14, R38.reuse, R18 ;  /* 0x00000012260e7220 */ /* 0x040fe20000400000 */
[----:B------:R-:W-:Y:S01]  /*9150*/  F2FP.F16.F32.PACK_AB R109, R15, R11 ;  /* 0x0000000b0f6d723e */ /* 0x000fe200000000ff */
[C---:B------:R-:W-:Y:S01]  /*9160*/  FMUL R19, R38.reuse, R19 ;  /* 0x0000001326137220 */ /* 0x040fe20000400000 */
[C---:B------:R-:W-:Y:S01]  /*9170*/  FFMA R13, R41.reuse, R54, R13 ;  /* 0x00000036290d7223 */ /* 0x040fe2000000000d */
[C---:B------:R-:W-:Y:S01]  /*9180*/  FFMA R14, R41.reuse, R55, R14 ;  /* 0x00000037290e7223 */ /* 0x040fe2000000000e */
[----:B------:R-:W-:Y:S02]  /*9190*/  HADD2.F32 R58, -RZ, R64.H1_H1 ;  /* 0x30000040ff3a7230 */ /* 0x000fe40000004100 */
[----:B------:R-:W-:Y:S01]  /*91a0*/  FFMA R19, R41, R56, R19 ;  /* 0x0000003829137223 */ /* 0x000fe20000000013 */
[C---:B------:R-:W-:Y:S01]  /*91b0*/  FMUL R16, R38.reuse, R20 ;  /* 0x0000001426107220 */ /* 0x040fe20000400000 */
[----:B------:R-:W-:Y:S01]  /*91c0*/  F2FP.F16.F32.PACK_AB R110, R13, R12 ;  /* 0x0000000c0d6e723e */ /* 0x000fe200000000ff */
[--C-:B------:R-:W-:Y:S02]  /*91d0*/  HADD2.F32 R59, -RZ, R65.reuse.H0_H0 ;  /* 0x20000041ff3b7230 */ /* 0x100fe40000004100 */
[C---:B------:R-:W-:Y:S01]  /*91e0*/  FMUL R17, R38.reuse, R21 ;  /* 0x0000001526117220 */ /* 0x040fe20000400000 */
[----:B------:R-:W-:Y:S01]  /*91f0*/  F2FP.F16.F32.PACK_AB R111, R19, R14 ;  /* 0x0000000e136f723e */ /* 0x000fe200000000ff */
[C---:B------:R-:W-:Y:S01]  /*9200*/  FFMA R16, R41.reuse, R57, R16 ;  /* 0x0000003929107223 */ /* 0x040fe20000000010 */
[----:B------:R-:W-:Y:S02]  /*9210*/  HADD2.F32 R60, -RZ, R65.H1_H1 ;  /* 0x30000041ff3c7230 */ /* 0x000fe40000004100 */
[----:B------:R-:W-:Y:S01]  /*9220*/  FFMA R17, R41, R58, R17 ;  /* 0x0000003a29117223 */ /* 0x000fe20000000011 */
[C---:B------:R-:W-:Y:S01]  /*9230*/  FMUL R18, R38.reuse, R22 ;  /* 0x0000001626127220 */ /* 0x040fe20000400000 */
[----:B------:R1:W-:Y:S01]  /*9240*/  STSM.16.M88.4 [R96+0x6400], R108 ;  /* 0x0064006c60007844 */ /* 0x0003e20000000200 */
[--C-:B------:R-:W-:Y:S02]  /*9250*/  HADD2.F32 R61, -RZ, R66.reuse.H0_H0 ;  /* 0x20000042ff3d7230 */ /* 0x100fe40000004100 */
[C---:B------:R-:W-:Y:S01]  /*9260*/  FMUL R23, R38.reuse, R23 ;  /* 0x0000001726177220 */ /* 0x040fe20000400000 */
[----:B------:R-:W-:Y:S01]  /*9270*/  F2FP.F16.F32.PACK_AB R112, R17, R16 ;  /* 0x000000101170723e */ /* 0x000fe200000000ff */
[C---:B------:R-:W-:Y:S01]  /*9280*/  FFMA R18, R41.reuse, R59, R18 ;  /* 0x0000003b29127223 */ /* 0x040fe20000000012 */
[----:B------:R-:W-:Y:S02]  /*9290*/  HADD2.F32 R62, -RZ, R66.H1_H1 ;  /* 0x30000042ff3e7230 */ /* 0x000fe40000004100 */
[----:B------:R-:W-:Y:S01]  /*92a0*/  FFMA R23, R41, R60, R23 ;  /* 0x0000003c29177223 */ /* 0x000fe20000000017 */
[C---:B------:R-:W-:Y:S01]  /*92b0*/  FMUL R20, R38.reuse, R24 ;  /* 0x0000001826147220 */ /* 0x040fe20000400000 */
[--C-:B------:R-:W-:Y:S02]  /*92c0*/  HADD2.F32 R63, -RZ, R67.reuse.H0_H0 ;  /* 0x20000043ff3f7230 */ /* 0x100fe40000004100 */
[C---:B------:R-:W-:Y:S01]  /*92d0*/  FMUL R21, R38.reuse, R25 ;  /* 0x0000001926157220 */ /* 0x040fe20000400000 */
[----:B------:R-:W-:Y:S01]  /*92e0*/  HADD2.F32 R64, -RZ, R67.H1_H1 ;  /* 0x30000043ff407230 */ /* 0x000fe20000004100 */
[----:B------:R-:W-:Y:S01]  /*92f0*/  F2FP.F16.F32.PACK_AB R113, R23, R18 ;  /* 0x000000121771723e */ /* 0x000fe200000000ff */
[C---:B------:R-:W-:Y:S01]  /*9300*/  FFMA R20, R41.reuse, R61, R20 ;  /* 0x0000003d29147223 */ /* 0x040fe20000000014 */
        /* <DEDUP_REMOVED lines=8> */
[C---:B------:R-:W-:Y:S01]  /*9390*/  FFMA R22, R41.reuse, R63, R22 ;  /* 0x0000003f29167223 */ /* 0x040fe20000000016 */
[----:B------:R-:W-:Y:S02]  /*93a0*/  HADD2.F32 R68, -RZ, R73.H1_H1 ;  /* 0x30000049ff447230 */ /* 0x000fe40000004100 */
[C---:B------:R-:W-:Y:S01]  /*93b0*/  FMUL R26, R38.reuse, R30 ;  /* 0x0000001e261a7220 */ /* 0x040fe20000400000 */
[C---:B------:R-:W-:Y:S01]  /*93c0*/  FFMA R27, R41.reuse, R64, R27 ;  /* 0x00000040291b7223 */ /* 0x040fe2000000001b */
        /* <DEDUP_REMOVED lines=34> */
[----:B------:R-:W-:Y:S02]  /*95f0*/  UIADD3 UR9, UPT, UPT, UR49, 0xc0, URZ ;  /* 0x000000c031097890 */ /* 0x000fe4000fffe0ff */
[----:B------:R-:W-:Y:S01]  /*9600*/  UIADD3 UR8, UPT, UPT, UR44, 0x6400, URZ ;  /* 0x000064002c087890 */ /* 0x000fe2000fffe0ff */
[----:B------:R-:W-:Y:S01]  /*9610*/  UMOV UR10, UR50 ;  /* 0x00000032000a7c82 */ /* 0x000fe20008000000 */
[----:B------:R-:W-:Y:S01]  /*9620*/  UMOV UR11, UR36 ;  /* 0x00000024000b7c82 */ /* 0x000fe20008000000 */
[----:B--2---:R-:W-:Y:S04]  /*9630*/  UIADD3 UR4, UP0, UPT, UR6, 0x680, URZ ;  /* 0x0000068006047890 */ /* 0x004fe8000ff1e0ff */
[----:B------:R-:W-:Y:S09]  /*9640*/  UIADD3.X UR5, UPT, UPT, URZ, UR7, URZ, UP0, !UPT ;  /* 0x00000007ff057290 */ /* 0x000ff200087fe4ff */
[----:B------:R2:W-:Y:S01]  /*9650*/  UTMASTG.3D [UR8], [UR4] ;  /* 0x00000008040073b5 */ /* 0x0005e20008010000 */
[----:B------:R0:W-:Y:S01]  /*9660*/  UTMACMDFLUSH ;  /* 0x00000000000079b7 */ /* 0x0001e20000000000 */
[----:B--2---:R-:W-:Y:S04]  /*9670*/  DEPBAR.LE SB0, 0x1 ;  /* 0x000080400000791a */ /* 0x004fe80000000000 */
.L_x_137:
[----:B------:R-:W-:Y:S05]  /*9680*/  BSYNC.RECONVERGENT B0 ;  /* 0x0000000000007941 */ /* 0x000fea0003800200 */
.L_x_136:
[----:B------:R-:W-:Y:S01]  /*9690*/  BAR.SYNC.DEFER_BLOCKING 0x1, 0x80 ;  /* 0x0042000000007b1d */ /* 0x000fe20000010000 */
[----:B------:R-:W-:Y:S01]  /*96a0*/  UISETP.NE.AND UP0, UPT, UR47, -0x4, UPT ;  /* 0xfffffffc2f00788c */ /* 0x000fe2000bf05270 */
[----:B------:R-:W-:Y:S08]  /*96b0*/  IADD3 R0, PT, PT, R36, 0x1, RZ ;  /* 0x0000000124007810 */ /* 0x000ff00007ffe0ff */
[----:B------:R-:W-:Y:S05]  /*96c0*/  BRA.U !UP0, `(.L_x_138) ;  /* 0x0000000108247547 */ /* 0x000fea000b800000 */
[----:B------:R-:W-:Y:S01]  /*96d0*/  ISETP.NE.AND P0, PT, R95, RZ, PT ;  /* 0x000000ff5f00720c */ /* 0x000fe20003f05270 */
[----:B------:R-:W-:Y:S01]  /*96e0*/  IMAD.U32 R2, RZ, RZ, UR46 ;  /* 0x0000002eff027e24 */ /* 0x000fe2000f8e00ff */
[----:B------:R-:W-:Y:S04]  /*96f0*/  UIADD3 UR4, UPT, UPT, UR46, 0x1, URZ ;  /* 0x000000012e047890 */ /* 0x000fe8000fffe0ff */
[----:B------:R-:W-:Y:S04]  /*9700*/  UISETP.NE.AND UP0, UPT, UR4, 0x4, UPT ;  /* 0x000000040400788c */ /* 0x000fe8000bf05270 */
[----:B------:R-:W-:Y:S03]  /*9710*/  USEL UR46, UR4, URZ, UP0 ;  /* 0x000000ff042e7287 */ /* 0x000fe60008000000 */
[----:B------:R-:W-:Y:S05]  /*9720*/  @P0 LEA R2, R2, UR44, 0x3 ;  /* 0x0000002c02020c11 */ /* 0x000fea000f8e18ff */
[----:B------:R-:W-:Y:S05]  /*9730*/  @P0 VIADD R2, R2, 0xb0 ;  /* 0x000000b002020836 */ /* 0x000fea0000000000 */
[----:B------:R-:W-:Y:S04]  /*9740*/  @P0 PRMT R2, R101, 0x654, R2 ;  /* 0x0000065465020816 */ /* 0x000fe80000000002 */
[----:B------:R2:W-:Y:S03]  /*9750*/  @P0 SYNCS.ARRIVE.TRANS64.RED.A1T0 RZ, [R2+URZ], RZ ;  /* 0x000000ff02ff09a7 */ /* 0x0005e600081004ff */
.L_x_138:
[----:B------:R-:W-:Y:S01]  /*9760*/  R2UR UR5, R83 ;  /* 0x00000000530572ca */ /* 0x000fe200000e0000 */
[----:B------:R-:W-:Y:S01]  /*9770*/  UISETP.NE.AND UP0, UPT, UR61, URZ, UPT ;  /* 0x000000ff3d00728c */ /* 0x000fe2000bf05270 */
[----:B------:R-:W-:Y:S01]  /*9780*/  R2UR UR4, R84 ;  /* 0x00000000540472ca */ /* 0x000fe200000e0000 */
[----:B------:R-:W-:Y:S01]  /*9790*/  UIADD3 UR47, UPT, UPT, UR47, 0x4, URZ ;  /* 0x000000042f2f7890 */ /* 0x000fe2000fffe0ff */
[----:B------:R-:W-:Y:S01]  /*97a0*/  ISETP.NE.AND P0, PT, R88, 0x2, PT ;  /* 0x000000025800780c */ /* 0x000fe20003f05270 */
[----:B------:R-:W-:Y:S01]  /*97b0*/  UMOV UR36, UR60 ;  /* 0x0000003c00247c82 */ /* 0x000fe20008000000 */
[----:B------:R-:W-:Y:S02]  /*97c0*/  ISETP.NE.AND P1, PT, R0, 0x4, PT ;  /* 0x000000040000780c */ /* 0x000fe40003f25270 */
[----:B--2---:R-:W-:Y:S02]  /*97d0*/  SEL R2, RZ, 0x1, P0 ;  /* 0x00000001ff027807 */ /* 0x004fe40000000000 */
[----:B------:R-:W-:Y:S02]  /*97e0*/  SEL R3, RZ, 0x1, P1 ;  /* 0x00000001ff037807 */ /* 0x000fe40000800000 */
[----:B------:R-:W-:Y:S01]  /*97f0*/  LOP3.LUT R89, R89, R2, RZ, 0x3c, !PT ;  /* 0x0000000259597212 */ /* 0x000fe200078e3cff */
[----:B------:R-:W-:Y:S01]  /*9800*/  UIADD3 UR20, UPT, UPT, UR37, UR5, URZ ;  /* 0x0000000525147290 */ /* 0x000fe2000fffe0ff */
[----:B------:R-:W-:Y:S01]  /*9810*/  LOP3.LUT R90, R90, R3, RZ, 0x3c, !PT ;  /* 0x000000035a5a7212 */ /* 0x000fe200078e3cff */
[----:B------:R-:W-:Y:S01]  /*9820*/  UIADD3 UR16, UPT, UPT, UR38, UR4, URZ ;  /* 0x0000000426107290 */ /* 0x000fe2000fffe0ff */
[----:B------:R-:W-:Y:S02]  /*9830*/  SEL R88, R88, RZ, P0 ;  /* 0x000000ff58587207 */ /* 0x000fe40000000000 */
[----:B------:R-:W-:Y:S01]  /*9840*/  SEL R36, R0, RZ, P1 ;  /* 0x000000ff00247207 */ /* 0x000fe20000800000 */
[----:B------:R-:W-:Y:S08]  /*9850*/  BRA.U UP0, `(.L_x_139) ;  /* 0xffffffbd009c7547 */ /* 0x000ff0000b83ffff */
[----:B------:R-:W-:-:S13]  /*9860*/  R2UR UR4, R85 ;  /* 0x00000000550472ca */ /* 0x000fda00000e0000 */
[----:B------:R-:W-:-:S09]  /*9870*/  UISETP.NE.AND UP0, UPT, UR4, URZ, UPT ;  /* 0x000000ff0400728c */ /* 0x000fd2000bf05270 */
[----:B------:R-:W-:Y:S05]  /*9880*/  BRA.U !UP0, `(.L_x_140) ;  /* 0x0000000108487547 */ /* 0x000fea000b800000 */
[----:B------:R-:W2:Y:S02]  /*9890*/  LDCU.64 UR4, c[0x0][0x890] ;  /* 0x00011200ff0477ac */ /* 0x000ea40008000a00 */
[----:B--2---:R-:W-:-:S04]  /*98a0*/  UISETP.NE.U32.AND UP0, UPT, UR4, URZ, UPT ;  /* 0x000000ff0400728c */ /* 0x004fc8000bf05070 */
[----:B------:R-:W-:-:S09]  /*98b0*/  UISETP.NE.AND.EX UP0, UPT, UR5, URZ, UPT, UP0 ;  /* 0x000000ff0500728c */ /* 0x000fd2000bf05300 */
[----:B------:R-:W-:Y:S05]  /*98c0*/  BRA.U UP0, `(.L_x_141) ;  /* 0x00000001000c7547 */ /* 0x000fea000b800000 */
[----:B------:R-:W-:-:S13]  /*98d0*/  FSETP.NEU.AND P0, PT, R41, RZ, PT ;  /* 0x000000ff2900720b */ /* 0x000fda0003f0d000 */
[----:B------:R-:W-:Y:S05]  /*98e0*/  @!P0 EXIT ;  /* 0x000000000000894d */ /* 0x000fea0003800000 */
[----:B------:R-:W-:Y:S05]  /*98f0*/  BRA `(.L_x_140) ;  /* 0x00000000002c7947 */ /* 0x000fea0003800000 */
.L_x_141:
[----:B------:R-:W-:Y:S01]  /*9900*/  ISETP.NE.AND P0, PT, R87, RZ, PT ;  /* 0x000000ff5700720c */ /* 0x000fe20003f05270 */
[----:B------:R-:W-:-:S12]  /*9910*/  BSSY.RECONVERGENT B0, `(.L_x_140) ;  /* 0x0000009000007945 */ /* 0x000fd80003800200 */
[----:B------:R-:W-:Y:S05]  /*9920*/  @P0 BRA `(.L_x_142) ;  /* 0x0000000000140947 */ /* 0x000fea0003800000 */
[----:B------:R-:W2:Y:S02]  /*9930*/  LDCU.64 UR4, c[0x0][0x888] ;  /* 0x00011100ff0477ac */ /* 0x000ea40008000a00 */
[----:B--2---:R-:W-:-:S04]  /*9940*/  ISETP.NE.U32.AND P0, PT, RZ, UR4, PT ;  /* 0x00000004ff007c0c */ /* 0x004fc8000bf05070 */
[----:B------:R-:W-:-:S13]  /*9950*/  ISETP.NE.AND.EX P0, PT, RZ, UR5, PT, P0 ;  /* 0x00000005ff007c0c */ /* 0x000fda000bf05300 */
[----:B------:R-:W-:Y:S05]  /*9960*/  @!P0 EXIT ;  /* 0x000000000000894d */ /* 0x000fea0003800000 */
[----:B------:R-:W-:Y:S05]  /*9970*/  BRA `(.L_x_143) ;  /* 0x0000000000087947 */ /* 0x000fea0003800000 */
.L_x_142:
[----:B------:R-:W-:-:S13]  /*9980*/  FSETP.NEU.AND P0, PT, R41, RZ, PT ;  /* 0x000000ff2900720b */ /* 0x000fda0003f0d000 */
[----:B------:R-:W-:Y:S05]  /*9990*/  @!P0 EXIT ;  /* 0x000000000000894d */ /* 0x000fea0003800000 */
.L_x_143:
[----:B------:R-:W-:Y:S05]  /*99a0*/  BSYNC.RECONVERGENT B0 ;  /* 0x0000000000007941 */ /* 0x000fea0003800200 */
.L_x_140:
[----:B------:R-:W2:Y:S01]  /*99b0*/  S2UR UR5, SR_CgaCtaId ;  /* 0x00000000000579c3 */ /* 0x000ea20000008800 */
[----:B------:R-:W-:Y:S01]  /*99c0*/  ULEA UR4, UR46, UR44, 0x3 ;  /* 0x0000002c2e047291 */ /* 0x000fe2000f8e18ff */
[----:B------:R-:W-:-:S04]  /*99d0*/  DEPBAR.LE SB0, 0x0 ;  /* 0x000080000000791a */ /* 0x000fc80000000000 */
[----:B------:R-:W-:-:S04]  /*99e0*/  UIADD3 UR4, UPT, UPT, UR4, 0xb0, URZ ;  /* 0x000000b004047890 */ /* 0x000fc8000fffe0ff */
[----:B--2---:R-:W-:-:S09]  /*99f0*/  UPRMT UR4, UR5, 0x654, UR4 ;  /* 0x0000065405047896 */ /* 0x004fd20008000004 */
[----:B------:R-:W-:Y:S01]  /*9a00*/  SYNCS.ARRIVE.TRANS64.RED.A1T0 RZ, [UR4], RZ ;  /* 0x000000ffffff79a7 */ /* 0x000fe20008100404 */
[----:B------:R-:W-:Y:S05]  /*9a10*/  EXIT ;  /* 0x000000000000794d */ /* 0x000fea0003800000 */
.L_x_25:
[----:B--2---:R2:W3:Y:S02]  /*9a20*/  SYNCS.PHASECHK.TRANS64.TRYWAIT P0, [R0+URZ+0x150], R3 ;  /* 0x00015003000075a7 */ /* 0x0044e400080011ff */
[----:B---3--:R-:W-:Y:S05]  /*9a30*/  @!P0 NANOSLEEP.SYNCS 0x989680 ;  /* 0x009896800000895d */ /* 0x008fea0003900000 */
[----:B------:R-:W3:Y:S02]  /*9a40*/  @!P0 SYNCS.PHASECHK.TRANS64 P0, [R0+URZ+0x150], R3 ;  /* 0x00015003000085a7 */ /* 0x000ee400080010ff */
[----:B---3--:R-:W-:Y:S05]  /*9a50*/  @!P0 BRA `(.L_x_25) ;  /* 0xfffffffc00f08947 */ /* 0x008fea000383ffff */
[----:B------:R-:W-:Y:S05]  /*9a60*/  BRA `(.L_x_144) ;  /* 0xffffff80002c7947 */ /* 0x000fea000383ffff */
.L_x_28:
[----:B--2---:R-:W-:-:S07]  /*9a70*/  MOV R0, UR33 ;  /* 0x0000002100007c02 */ /* 0x004fce0008000f00 */
.L_x_145:
[----:B--2---:R2:W3:Y:S02]  /*9a80*/  SYNCS.PHASECHK.TRANS64.TRYWAIT P0, [R0+URZ+0x48], R3 ;  /* 0x00004803000075a7 */ /* 0x0044e400080011ff */
[----:B---3--:R-:W-:Y:S05]  /*9a90*/  @!P0 NANOSLEEP.SYNCS 0x989680 ;  /* 0x009896800000895d */ /* 0x008fea0003900000 */
[----:B------:R-:W3:Y:S02]  /*9aa0*/  @!P0 SYNCS.PHASECHK.TRANS64 P0, [R0+URZ+0x48], R3 ;  /* 0x00004803000085a7 */ /* 0x000ee400080010ff */
[----:B---3--:R-:W-:Y:S05]  /*9ab0*/  @!P0 BRA `(.L_x_145) ;  /* 0xfffffffc00f08947 */ /* 0x008fea000383ffff */
[----:B------:R-:W-:Y:S05]  /*9ac0*/  BRA `(.L_x_27) ;  /* 0xffffff80006c7947 */ /* 0x000fea000383ffff */
.L_x_35:
[----:B-1----:R-:W-:-:S07]  /*9ad0*/  MOV R0, UR17 ;  /* 0x0000001100007c02 */ /* 0x002fce0008000f00 */
.L_x_146:
[----:B-1----:R1:W2:Y:S02]  /*9ae0*/  SYNCS.PHASECHK.TRANS64.TRYWAIT P0, [R0+URZ+0x48], R3 ;  /* 0x00004803000075a7 */ /* 0x0022a400080011ff */
[----:B--2---:R-:W-:Y:S05]  /*9af0*/  @!P0 NANOSLEEP.SYNCS 0x989680 ;  /* 0x009896800000895d */ /* 0x004fea0003900000 */
[----:B------:R-:W2:Y:S02]  /*9b00*/  @!P0 SYNCS.PHASECHK.TRANS64 P0, [R0+URZ+0x48], R3 ;  /* 0x00004803000085a7 */ /* 0x000ea400080010ff */
[----:B--2---:R-:W-:Y:S05]  /*9b10*/  @!P0 BRA `(.L_x_146) ;  /* 0xfffffffc00f08947 */ /* 0x004fea000383ffff */
[----:B------:R-:W-:Y:S05]  /*9b20*/  BRA `(.L_x_34) ;  /* 0xffffff84002c7947 */ /* 0x000fea000383ffff */
.L_x_40:
[----:B-1----:R1:W2:Y:S02]  /*9b30*/  SYNCS.PHASECHK.TRANS64.TRYWAIT P0, [R3+URZ+0xe0], R0 ;  /* 0x0000e000030075a7 */ /* 0x0022a400080011ff */
[----:B--2---:R-:W-:Y:S05]  /*9b40*/  @!P0 NANOSLEEP.SYNCS 0x989680 ;  /* 0x009896800000895d */ /* 0x004fea0003900000 */
[----:B------:R-:W2:Y:S02]  /*9b50*/  @!P0 SYNCS.PHASECHK.TRANS64 P0, [R3+URZ+0xe0], R0 ;  /* 0x0000e000030085a7 */ /* 0x000ea400080010ff */
[----:B--2---:R-:W-:Y:S05]  /*9b60*/  @!P0 BRA `(.L_x_40) ;  /* 0xfffffffc00f08947 */ /* 0x004fea000383ffff */
[----:B------:R-:W-:Y:S05]  /*9b70*/  BRA `(.L_x_147) ;  /* 0xffffff8400cc7947 */ /* 0x000fea000383ffff */
.L_x_44:
[----:B-1----:R-:W-:-:S07]  /*9b80*/  MOV R0, UR4 ;  /* 0x0000000400007c02 */ /* 0x002fce0008000f00 */
.L_x_148:
[----:B-1----:R1:W2:Y:S02]  /*9b90*/  SYNCS.PHASECHK.TRANS64.TRYWAIT P0, [R0+URZ], R3 ;  /* 0x00000003000075a7 */ /* 0x0022a400080011ff */
[----:B--2---:R-:W-:Y:S05]  /*9ba0*/  @!P0 NANOSLEEP.SYNCS 0x989680 ;  /* 0x009896800000895d */ /* 0x004fea0003900000 */
[----:B------:R-:W2:Y:S02]  /*9bb0*/  @!P0 SYNCS.PHASECHK.TRANS64 P0, [R0+URZ], R3 ;  /* 0x00000003000085a7 */ /* 0x000ea400080010ff */
[----:B--2---:R-:W-:Y:S05]  /*9bc0*/  @!P0 BRA `(.L_x_148) ;  /* 0xfffffffc00f08947 */ /* 0x004fea000383ffff */
[----:B------:R-:W-:Y:S05]  /*9bd0*/  BRA `(.L_x_149) ;  /* 0xffffff8c00787947 */ /* 0x000fea000383ffff */
.L_x_45:
[----:B------:R-:W-:-:S07]  /*9be0*/  MOV R0, UR5 ;  /* 0x0000000500007c02 */ /* 0x000fce0008000f00 */
.L_x_150:
[----:B-1----:R1:W2:Y:S02]  /*9bf0*/  SYNCS.PHASECHK.TRANS64.TRYWAIT P0, [R0+URZ], R3 ;  /* 0x00000003000075a7 */ /* 0x0022a400080011ff */
[----:B--2---:R-:W-:Y:S05]  /*9c00*/  @!P0 NANOSLEEP.SYNCS 0x989680 ;  /* 0x009896800000895d */ /* 0x004fea0003900000 */
[----:B------:R-:W2:Y:S02]  /*9c10*/  @!P0 SYNCS.PHASECHK.TRANS64 P0, [R0+URZ], R3 ;  /* 0x00000003000085a7 */ /* 0x000ea400080010ff */
[----:B--2---:R-:W-:Y:S05]  /*9c20*/  @!P0 BRA `(.L_x_150) ;  /* 0xfffffffc00f08947 */ /* 0x004fea000383ffff */
[----:B------:R-:W-:Y:S05]  /*9c30*/  BRA `(.L_x_151) ;  /* 0xffffff8c00847947 */ /* 0x000fea000383ffff */
.L_x_46:
[----:B------:R-:W-:-:S07]  /*9c40*/  MOV R0, UR5 ;  /* 0x0000000500007c02 */ /* 0x000fce0008000f00 */
.L_x_152:
[----:B-1----:R1:W2:Y:S02]  /*9c50*/  SYNCS.PHASECHK.TRANS64.TRYWAIT P0, [R0+URZ], R3 ;  /* 0x00000003000075a7 */ /* 0x0022a400080011ff */
[----:B--2---:R-:W-:Y:S05]  /*9c60*/  @!P0 NANOSLEEP.SYNCS 0x989680 ;  /* 0x009896800000895d */ /* 0x004fea0003900000 */
[----:B------:R-:W2:Y:S02]  /*9c70*/  @!P0 SYNCS.PHASECHK.TRANS64 P0, [R0+URZ], R3 ;  /* 0x00000003000085a7 */ /* 0x000ea400080010ff */
[----:B--2---:R-:W-:Y:S05]  /*9c80*/  @!P0 BRA `(.L_x_152) ;  /* 0xfffffffc00f08947 */ /* 0x004fea000383ffff */
[----:B------:R-:W-:Y:S05]  /*9c90*/  BRA `(.L_x_153) ;  /* 0xffffff8c00907947 */ /* 0x000fea000383ffff */
.L_x_47:
[----:B------:R-:W-:-:S07]  /*9ca0*/  MOV R0, UR5 ;  /* 0x0000000500007c02 */ /* 0x000fce0008000f00 */
.L_x_154:
[----:B-1----:R1:W2:Y:S02]  /*9cb0*/  SYNCS.PHASECHK.TRANS64.TRYWAIT P0, [R0+URZ], R3 ;  /* 0x00000003000075a7 */ /* 0x0022a400080011ff */
[----:B--2---:R-:W-:Y:S05]  /*9cc0*/  @!P0 NANOSLEEP.SYNCS 0x989680 ;  /* 0x009896800000895d */ /* 0x004fea0003900000 */
[----:B------:R-:W2:Y:S02]  /*9cd0*/  @!P0 SYNCS.PHASECHK.TRANS64 P0, [R0+URZ], R3 ;  /* 0x00000003000085a7 */ /* 0x000ea400080010ff */
[----:B--2---:R-:W-:Y:S05]  /*9ce0*/  @!P0 BRA `(.L_x_154) ;  /* 0xfffffffc00f08947 */ /* 0x004fea000383ffff */
[----:B------:R-:W-:Y:S05]  /*9cf0*/  BRA `(.L_x_155) ;  /* 0xffffff8c009c7947 */ /* 0x000fea000383ffff */
.L_x_48:
[----:B------:R-:W-:-:S07]  /*9d00*/  MOV R0, UR5 ;  /* 0x0000000500007c02 */ /* 0x000fce0008000f00 */
.L_x_156:
[----:B-1----:R1:W2:Y:S02]  /*9d10*/  SYNCS.PHASECHK.TRANS64.TRYWAIT P0, [R0+URZ], R3 ;  /* 0x00000003000075a7 */ /* 0x0022a400080011ff */
[----:B--2---:R-:W-:Y:S05]  /*9d20*/  @!P0 NANOSLEEP.SYNCS 0x989680 ;  /* 0x009896800000895d */ /* 0x004fea0003900000 */
[----:B------:R-:W2:Y:S02]  /*9d30*/  @!P0 SYNCS.PHASECHK.TRANS64 P0, [R0+URZ], R3 ;  /* 0x00000003000085a7 */ /* 0x000ea400080010ff */
[----:B--2---:R-:W-:Y:S05]  /*9d40*/  @!P0 BRA `(.L_x_156) ;  /* 0xfffffffc00f08947 */ /* 0x004fea000383ffff */
[----:B------:R-:W-:Y:S05]  /*9d50*/  BRA `(.L_x_157) ;  /* 0xffffff8c00a87947 */ /* 0x000fea000383ffff */
.L_x_49:
[----:B------:R-:W-:-:S07]  /*9d60*/  MOV R0, UR5 ;  /* 0x0000000500007c02 */ /* 0x000fce0008000f00 */
.L_x_158:
[----:B-1----:R1:W2:Y:S02]  /*9d70*/  SYNCS.PHASECHK.TRANS64.TRYWAIT P0, [R0+URZ], R3 ;  /* 0x00000003000075a7 */ /* 0x0022a400080011ff */
[----:B--2---:R-:W-:Y:S05]  /*9d80*/  @!P0 NANOSLEEP.SYNCS 0x989680 ;  /* 0x009896800000895d */ /* 0x004fea0003900000 */
[----:B------:R-:W2:Y:S02]  /*9d90*/  @!P0 SYNCS.PHASECHK.TRANS64 P0, [R0+URZ], R3 ;  /* 0x00000003000085a7 */ /* 0x000ea400080010ff */
[----:B--2---:R-:W-:Y:S05]  /*9da0*/  @!P0 BRA `(.L_x_158) ;  /* 0xfffffffc00f08947 */ /* 0x004fea000383ffff */
[----:B------:R-:W-:Y:S05]  /*9db0*/  BRA `(.L_x_159) ;  /* 0xffffff8c00b47947 */ /* 0x000fea000383ffff */
.L_x_50:
[----:B------:R-:W-:-:S07]  /*9dc0*/  MOV R0, UR5 ;  /* 0x0000000500007c02 */ /* 0x000fce0008000f00 */
.L_x_160:
[----:B-1----:R1:W2:Y:S02]  /*9dd0*/  SYNCS.PHASECHK.TRANS64.TRYWAIT P0, [R0+URZ], R3 ;  /* 0x00000003000075a7 */ /* 0x0022a400080011ff */
[----:B--2---:R-:W-:Y:S05]  /*9de0*/  @!P0 NANOSLEEP.SYNCS 0x989680 ;  /* 0x009896800000895d */ /* 0x004fea0003900000 */
[----:B------:R-:W2:Y:S02]  /*9df0*/  @!P0 SYNCS.PHASECHK.TRANS64 P0, [R0+URZ], R3 ;  /* 0x00000003000085a7 */ /* 0x000ea400080010ff */
[----:B--2---:R-:W-:Y:S05]  /*9e00*/  @!P0 BRA `(.L_x_160) ;  /* 0xfffffffc00f08947 */ /* 0x004fea000383ffff */
[----:B------:R-:W-:Y:S05]  /*9e10*/  BRA `(.L_x_161) ;  /* 0xffffff8c00c07947 */ /* 0x000fea000383ffff */
.L_x_51:
[----:B------:R-:W-:-:S07]  /*9e20*/  MOV R0, UR5 ;  /* 0x0000000500007c02 */ /* 0x000fce0008000f00 */
.L_x_162:
[----:B-1----:R1:W2:Y:S02]  /*9e30*/  SYNCS.PHASECHK.TRANS64.TRYWAIT P0, [R0+URZ], R3 ;  /* 0x00000003000075a7 */ /* 0x0022a400080011ff */
[----:B--2---:R-:W-:Y:S05]  /*9e40*/  @!P0 NANOSLEEP.SYNCS 0x989680 ;  /* 0x009896800000895d */ /* 0x004fea0003900000 */
[----:B------:R-:W2:Y:S02]  /*9e50*/  @!P0 SYNCS.PHASECHK.TRANS64 P0, [R0+URZ], R3 ;  /* 0x00000003000085a7 */ /* 0x000ea400080010ff */
[----:B--2---:R-:W-:Y:S05]  /*9e60*/  @!P0 BRA `(.L_x_162) ;  /* 0xfffffffc00f08947 */ /* 0x004fea000383ffff */
[----:B------:R-:W-:Y:S05]  /*9e70*/  BRA `(.L_x_163) ;  /* 0xffffff8c00cc7947 */ /* 0x000fea000383ffff */
.L_x_54:
[----:B-1----:R1:W2:Y:S02]  /*9e80*/  SYNCS.PHASECHK.TRANS64.TRYWAIT P0, [R2+URZ+0x140], R5 ;  /* 0x00014005020075a7 */ /* 0x0022a400080011ff */
[----:B--2---:R-:W-:Y:S05]  /*9e90*/  @!P0 NANOSLEEP.SYNCS 0x989680 ;  /* 0x009896800000895d */ /* 0x004fea0003900000 */
[----:B------:R-:W2:Y:S02]  /*9ea0*/  @!P0 SYNCS.PHASECHK.TRANS64 P0, [R2+URZ+0x140], R5 ;  /* 0x00014005020085a7 */ /* 0x000ea400080010ff */
[----:B--2---:R-:W-:Y:S05]  /*9eb0*/  @!P0 BRA `(.L_x_54) ;  /* 0xfffffffc00f08947 */ /* 0x004fea000383ffff */
[----:B------:R-:W-:Y:S05]  /*9ec0*/  BRA `(.L_x_164) ;  /* 0xffffff9000307947 */ /* 0x000fea000383ffff */
.L_x_55:
[----:B------:R-:W-:-:S07]  /*9ed0*/  MOV R2, UR4 ;  /* 0x0000000400027c02 */ /* 0x000fce0008000f00 */
.L_x_165:
[----:B-1----:R1:W2:Y:S02]  /*9ee0*/  SYNCS.PHASECHK.TRANS64.TRYWAIT P0, [R2+URZ+0xf0], R5 ;  /* 0x0000f005020075a7 */ /* 0x0022a400080011ff */
[----:B--2---:R-:W-:Y:S05]  /*9ef0*/  @!P0 NANOSLEEP.SYNCS 0x989680 ;  /* 0x009896800000895d */ /* 0x004fea0003900000 */
[----:B------:R-:W2:Y:S02]  /*9f00*/  @!P0 SYNCS.PHASECHK.TRANS64 P0, [R2+URZ+0xf0], R5 ;  /* 0x0000f005020085a7 */ /* 0x000ea400080010ff */
[----:B--2---:R-:W-:Y:S05]  /*9f10*/  @!P0 BRA `(.L_x_165) ;  /* 0xfffffffc00f08947 */ /* 0x004fea000383ffff */
[----:B------:R-:W-:Y:S05]  /*9f20*/  BRA `(.L_x_166) ;  /* 0xffffff9000407947 */ /* 0x000fea000383ffff */
.L_x_56:
[----:B-1----:R1:W2:Y:S02]  /*9f30*/  SYNCS.PHASECHK.TRANS64.TRYWAIT P1, [R2+URZ+0xe0], R5 ;  /* 0x0000e005020075a7 */ /* 0x0022a400080211ff */
[----:B--2---:R-:W-:Y:S05]  /*9f40*/  @!P1 NANOSLEEP.SYNCS 0x989680 ;  /* 0x009896800000995d */ /* 0x004fea0003900000 */
[----:B------:R-:W2:Y:S02]  /*9f50*/  @!P1 SYNCS.PHASECHK.TRANS64 P1, [R2+URZ+0xe0], R5 ;  /* 0x0000e005020095a7 */ /* 0x000ea400080210ff */
[----:B--2---:R-:W-:Y:S05]  /*9f60*/  @!P1 BRA `(.L_x_56) ;  /* 0xfffffffc00f09947 */ /* 0x004fea000383ffff */
[----:B------:R-:W-:Y:S05]  /*9f70*/  BRA `(.L_x_167) ;  /* 0xffffff9000707947 */ /* 0x000fea000383ffff */
.L_x_59:
[----:B------:R-:W-:-:S07]  /*9f80*/  MOV R0, UR4 ;  /* 0x0000000400007c02 */ /* 0x000fce0008000f00 */
.L_x_168:
[----:B-1----:R1:W2:Y:S02]  /*9f90*/  SYNCS.PHASECHK.TRANS64.TRYWAIT P0, [R0+URZ+0xf0], R3 ;  /* 0x0000f003000075a7 */ /* 0x0022a400080011ff */
[----:B--2---:R-:W-:Y:S05]  /*9fa0*/  @!P0 NANOSLEEP.SYNCS 0x989680 ;  /* 0x009896800000895d */ /* 0x004fea0003900000 */
[----:B------:R-:W2:Y:S02]  /*9fb0*/  @!P0 SYNCS.PHASECHK.TRANS64 P0, [R0+URZ+0xf0], R3 ;  /* 0x0000f003000085a7 */ /* 0x000ea400080010ff */
[----:B--2---:R-:W-:Y:S05]  /*9fc0*/  @!P0 BRA `(.L_x_168) ;  /* 0xfffffffc00f08947 */ /* 0x004fea000383ffff */
[----:B------:R-:W-:Y:S05]  /*9fd0*/  BRA `(.L_x_58) ;  /* 0xffffff9000c47947 */ /* 0x000fea000383ffff */
.L_x_66:
[----:B-1----:R1:W2:Y:S02]  /*9fe0*/  SYNCS.PHASECHK.TRANS64.TRYWAIT P1, [R0+URZ+0xe0], R5 ;  /* 0x0000e005000075a7 */ /* 0x0022a400080211ff */
[----:B--2---:R-:W-:Y:S05]  /*9ff0*/  @!P1 NANOSLEEP.SYNCS 0x989680 ;  /* 0x009896800000995d */ /* 0x004fea0003900000 */
[----:B------:R-:W2:Y:S02]  /*a000*/  @!P1 SYNCS.PHASECHK.TRANS64 P1, [R0+URZ+0xe0], R5 ;  /* 0x0000e005000095a7 */ /* 0x000ea400080210ff */
[----:B--2---:R-:W-:Y:S05]  /*a010*/  @!P1 BRA `(.L_x_66) ;  /* 0xfffffffc00f09947 */ /* 0x004fea000383ffff */
[----:B------:R-:W-:Y:S05]  /*a020*/  BRA `(.L_x_169) ;  /* 0xffffff98002c7947 */ /* 0x000fea000383ffff */
.L_x_67:
[----:B------:R-:W-:-:S07]  /*a030*/  MOV R3, UR23 ;  /* 0x0000001700037c02 */ /* 0x000fce0008000f00 */
.L_x_170:
[----:B-1----:R1:W2:Y:S02]  /*a040*/  SYNCS.PHASECHK.TRANS64.TRYWAIT P0, [R3+URZ+0x120], R0 ;  /* 0x00012000030075a7 */ /* 0x0022a400080011ff */
[----:B--2---:R-:W-:Y:S05]  /*a050*/  @!P0 NANOSLEEP.SYNCS 0x989680 ;  /* 0x009896800000895d */ /* 0x004fea0003900000 */
[----:B------:R-:W2:Y:S02]  /*a060*/  @!P0 SYNCS.PHASECHK.TRANS64 P0, [R3+URZ+0x120], R0 ;  /* 0x00012000030085a7 */ /* 0x000ea400080010ff */
[----:B--2---:R-:W-:Y:S05]  /*a070*/  @!P0 BRA `(.L_x_170) ;  /* 0xfffffffc00f08947 */ /* 0x004fea000383ffff */
[----:B------:R-:W-:Y:S05]  /*a080*/  BRA `(.L_x_171) ;  /* 0xffffff98007c7947 */ /* 0x000fea000383ffff */
.L_x_70:
[----:B------:R-:W-:Y:S07]  /*a090*/  MOV R0, UR5 ;  /* 0x0000000500007c02 */ /* 0x000fee0008000f00 */
.L_x_172:
[----:B-1----:R1:W2:Y:S02]  /*a0a0*/  SYNCS.PHASECHK.TRANS64.TRYWAIT P0, [R0+URZ], R3 ;  /* 0x00000003000075a7 */ /* 0x0022a400080011ff */
[----:B--2---:R-:W-:Y:S05]  /*a0b0*/  @!P0 NANOSLEEP.SYNCS 0x989680 ;  /* 0x009896800000895d */ /* 0x004fea0003900000 */
[----:B------:R-:W2:Y:S02]  /*a0c0*/  @!P0 SYNCS.PHASECHK.TRANS64 P0, [R0+URZ], R3 ;  /* 0x00000003000085a7 */ /* 0x000ea400080010ff */
[----:B--2---:R-:W-:Y:S05]  /*a0d0*/  @!P0 BRA `(.L_x_172) ;  /* 0xfffffffc00f08947 */ /* 0x004fea000383ffff */
[----:B------:R-:W-:Y:S05]  /*a0e0*/  BRA `(.L_x_69) ;  /* 0xffffff9800987947 */ /* 0x000fea000383ffff */
.L_x_73:
[----:B------:R-:W-:-:S07]  /*a0f0*/  MOV R0, UR4 ;  /* 0x0000000400007c02 */ /* 0x000fce0008000f00 */
.L_x_173:
[----:B--2---:R2:W4:Y:S02]  /*a100*/  SYNCS.PHASECHK.TRANS64.TRYWAIT P0, [R0+URZ], R3 ;  /* 0x00000003000075a7 */ /* 0x00452400080011ff */
[----:B----4-:R-:W-:Y:S05]  /*a110*/  @!P0 NANOSLEEP.SYNCS 0x989680 ;  /* 0x009896800000895d */ /* 0x010fea0003900000 */
[----:B------:R-:W4:Y:S02]  /*a120*/  @!P0 SYNCS.PHASECHK.TRANS64 P0, [R0+URZ], R3 ;  /* 0x00000003000085a7 */ /* 0x000f2400080010ff */
[----:B----4-:R-:W-:Y:S05]  /*a130*/  @!P0 BRA `(.L_x_173) ;  /* 0xfffffffc00f08947 */ /* 0x010fea000383ffff */
[----:B------:R-:W-:Y:S05]  /*a140*/  BRA `(.L_x_174) ;  /* 0xffffff9c004c7947 */ /* 0x000fea000383ffff */
.L_x_74:
[----:B------:R-:W-:-:S07]  /*a150*/  MOV R0, UR5 ;  /* 0x0000000500007c02 */ /* 0x000fce0008000f00 */
.L_x_175:
[----:B-1----:R1:W2:Y:S02]  /*a160*/  SYNCS.PHASECHK.TRANS64.TRYWAIT P0, [R0+URZ], R3 ;  /* 0x00000003000075a7 */ /* 0x0022a400080011ff */
[----:B--2---:R-:W-:Y:S05]  /*a170*/  @!P0 NANOSLEEP.SYNCS 0x989680 ;  /* 0x009896800000895d */ /* 0x004fea0003900000 */
[----:B------:R-:W2:Y:S02]  /*a180*/  @!P0 SYNCS.PHASECHK.TRANS64 P0, [R0+URZ], R3 ;  /* 0x00000003000085a7 */ /* 0x000ea400080010ff */
[----:B--2---:R-:W-:Y:S05]  /*a190*/  @!P0 BRA `(.L_x_175) ;  /* 0xfffffffc00f08947 */ /* 0x004fea000383ffff */
[----:B------:R-:W-:Y:S05]  /*a1a0*/  BRA `(.L_x_176) ;  /* 0xffffff9c00587947 */ /* 0x000fea000383ffff */
.L_x_75:
[----:B------:R-:W-:-:S07]  /*a1b0*/  MOV R0, UR5 ;  /* 0x0000000500007c02 */ /* 0x000fce0008000f00 */
.L_x_177:
[----:B-1----:R1:W2:Y:S02]  /*a1c0*/  SYNCS.PHASECHK.TRANS64.TRYWAIT P0, [R0+URZ], R3 ;  /* 0x00000003000075a7 */ /* 0x0022a400080011ff */
[----:B--2---:R-:W-:Y:S05]  /*a1d0*/  @!P0 NANOSLEEP.SYNCS 0x989680 ;  /* 0x009896800000895d */ /* 0x004fea0003900000 */
[----:B------:R-:W2:Y:S02]  /*a1e0*/  @!P0 SYNCS.PHASECHK.TRANS64 P0, [R0+URZ], R3 ;  /* 0x00000003000085a7 */ /* 0x000ea400080010ff */
[----:B--2---:R-:W-:Y:S05]  /*a1f0*/  @!P0 BRA `(.L_x_177) ;  /* 0xfffffffc00f08947 */ /* 0x004fea000383ffff */
[----:B------:R-:W-:Y:S05]  /*a200*/  BRA `(.L_x_178) ;  /* 0xffffff9c00647947 */ /* 0x000fea000383ffff */
.L_x_76:
[----:B------:R-:W-:-:S07]  /*a210*/  MOV R0, UR4 ;  /* 0x0000000400007c02 */ /* 0x000fce0008000f00 */
.L_x_179:
[----:B-1----:R1:W2:Y:S02]  /*a220*/  SYNCS.PHASECHK.TRANS64.TRYWAIT P0, [R0+URZ], R3 ;  /* 0x00000003000075a7 */ /* 0x0022a400080011ff */
[----:B--2---:R-:W-:Y:S05]  /*a230*/  @!P0 NANOSLEEP.SYNCS 0x989680 ;  /* 0x009896800000895d */ /* 0x004fea0003900000 */
[----:B------:R-:W2:Y:S02]  /*a240*/  @!P0 SYNCS.PHASECHK.TRANS64 P0, [R0+URZ], R3 ;  /* 0x00000003000085a7 */ /* 0x000ea400080010ff */
[----:B--2---:R-:W-:Y:S05]  /*a250*/  @!P0 BRA `(.L_x_179) ;  /* 0xfffffffc00f08947 */ /* 0x004fea000383ffff */
[----:B------:R-:W-:Y:S05]  /*a260*/  BRA `(.L_x_180) ;  /* 0xffffff9c00707947 */ /* 0x000fea000383ffff */
.L_x_81:
[----:B--2---:R2:W3:Y:S02]  /*a270*/  SYNCS.PHASECHK.TRANS64.TRYWAIT P0, [R12+URZ+0xe0], R9 ;  /* 0x0000e0090c0075a7 */ /* 0x0044e400080011ff */
[----:B---3--:R-:W-:Y:S05]  /*a280*/  @!P0 NANOSLEEP.SYNCS 0x989680 ;  /* 0x009896800000895d */ /* 0x008fea0003900000 */
[----:B------:R-:W3:Y:S02]  /*a290*/  @!P0 SYNCS.PHASECHK.TRANS64 P0, [R12+URZ+0xe0], R9 ;  /* 0x0000e0090c0085a7 */ /* 0x000ee400080010ff */
[----:B---3--:R-:W-:Y:S05]  /*a2a0*/  @!P0 BRA `(.L_x_81) ;  /* 0xfffffffc00f08947 */ /* 0x008fea000383ffff */
[----:B------:R-:W-:Y:S05]  /*a2b0*/  BRA `(.L_x_181) ;  /* 0xffffffa000a07947 */ /* 0x000fea000383ffff */
.L_x_84:
[----:B------:R-:W-:Y:S07]  /*a2c0*/  MOV R0, UR21 ;  /* 0x0000001500007c02 */ /* 0x000fee0008000f00 */
.L_x_182:
[----:B--2---:R2:W3:Y:S02]  /*a2d0*/  SYNCS.PHASECHK.TRANS64.TRYWAIT P2, [R0+URZ+0xd8], R11 ;  /* 0x0000d80b000075a7 */ /* 0x0044e400080411ff */
[----:B---3--:R-:W-:Y:S05]  /*a2e0*/  @!P2 NANOSLEEP.SYNCS 0x989680 ;  /* 0x009896800000a95d */ /* 0x008fea0003900000 */
[----:B------:R-:W3:Y:S02]  /*a2f0*/  @!P2 SYNCS.PHASECHK.TRANS64 P2, [R0+URZ+0xd8], R11 ;  /* 0x0000d80b0000a5a7 */ /* 0x000ee400080410ff */
[----:B---3--:R-:W-:Y:S05]  /*a300*/  @!P2 BRA `(.L_x_182) ;  /* 0xfffffffc00f0a947 */ /* 0x008fea000383ffff */
[----:B------:R-:W-:Y:S05]  /*a310*/  BRA `(.L_x_83) ;  /* 0xffffffa800087947 */ /* 0x000fea000383ffff */
.L_x_87:
[----:B--2---:R-:W-:Y:S07]  /*a320*/  MOV R0, UR21 ;  /* 0x0000001500007c02 */ /* 0x004fee0008000f00 */
.L_x_183:
[----:B--2---:R2:W3:Y:S02]  /*a330*/  SYNCS.PHASECHK.TRANS64.TRYWAIT P0, [R0+URZ+0xb0], R9 ;  /* 0x0000b009000075a7 */ /* 0x0044e400080011ff */
[----:B---3--:R-:W-:Y:S05]  /*a340*/  @!P0 NANOSLEEP.SYNCS 0x989680 ;  /* 0x009896800000895d */ /* 0x008fea0003900000 */
[----:B------:R-:W3:Y:S02]  /*a350*/  @!P0 SYNCS.PHASECHK.TRANS64 P0, [R0+URZ+0xb0], R9 ;  /* 0x0000b009000085a7 */ /* 0x000ee400080010ff */
[----:B---3--:R-:W-:Y:S05]  /*a360*/  @!P0 BRA `(.L_x_183) ;  /* 0xfffffffc00f08947 */ /* 0x008fea000383ffff */
[----:B------:R-:W-:Y:S05]  /*a370*/  BRA `(.L_x_184) ;  /* 0xffffffa800647947 */ /* 0x000fea000383ffff */
.L_x_88:
[----:B------:R-:W-:Y:S07]  /*a380*/  MOV R0, UR21 ;  /* 0x0000001500007c02 */ /* 0x000fee0008000f00 */
.L_x_185:
[----:B--2---:R2:W3:Y:S02]  /*a390*/  SYNCS.PHASECHK.TRANS64.TRYWAIT P0, [R0+URZ+0xb8], R9 ;  /* 0x0000b809000075a7 */ /* 0x0044e400080011ff */
[----:B---3--:R-:W-:Y:S05]  /*a3a0*/  @!P0 NANOSLEEP.SYNCS 0x989680 ;  /* 0x009896800000895d */ /* 0x008fea0003900000 */
[----:B------:R-:W3:Y:S02]  /*a3b0*/  @!P0 SYNCS.PHASECHK.TRANS64 P0, [R0+URZ+0xb8], R9 ;  /* 0x0000b809000085a7 */ /* 0x000ee400080010ff */
[----:B---3--:R-:W-:Y:S05]  /*a3c0*/  @!P0 BRA `(.L_x_185) ;  /* 0xfffffffc00f08947 */ /* 0x008fea000383ffff */
[----:B------:R-:W-:Y:S05]  /*a3d0*/  BRA `(.L_x_186) ;  /* 0xffffffa8009c7947 */ /* 0x000fea000383ffff */
.L_x_89:
[----:B------:R-:W-:Y:S07]  /*a3e0*/  MOV R0, UR21 ;  /* 0x0000001500007c02 */ /* 0x000fee0008000f00 */
.L_x_187:
[----:B--2---:R2:W3:Y:S02]  /*a3f0*/  SYNCS.PHASECHK.TRANS64.TRYWAIT P0, [R0+URZ+0xc0], R9 ;  /* 0x0000c009000075a7 */ /* 0x0044e400080011ff */
[----:B---3--:R-:W-:Y:S05]  /*a400*/  @!P0 NANOSLEEP.SYNCS 0x989680 ;  /* 0x009896800000895d */ /* 0x008fea0003900000 */
[----:B------:R-:W3:Y:S02]  /*a410*/  @!P0 SYNCS.PHASECHK.TRANS64 P0, [R0+URZ+0xc0], R9 ;  /* 0x0000c009000085a7 */ /* 0x000ee400080010ff */
[----:B---3--:R-:W-:Y:S05]  /*a420*/  @!P0 BRA `(.L_x_187) ;  /* 0xfffffffc00f08947 */ /* 0x008fea000383ffff */
[----:B------:R-:W-:Y:S05]  /*a430*/  BRA `(.L_x_188) ;  /* 0xffffffa800e07947 */ /* 0x000fea000383ffff */
.L_x_90:
[----:B------:R-:W-:Y:S07]  /*a440*/  MOV R0, UR21 ;  /* 0x0000001500007c02 */ /* 0x000fee0008000f00 */
.L_x_189:
[----:B--2---:R2:W3:Y:S02]  /*a450*/  SYNCS.PHASECHK.TRANS64.TRYWAIT P0, [R0+URZ+0xc8], R9 ;  /* 0x0000c809000075a7 */ /* 0x0044e400080011ff */
[----:B---3--:R-:W-:Y:S05]  /*a460*/  @!P0 NANOSLEEP.SYNCS 0x989680 ;  /* 0x009896800000895d */ /* 0x008fea0003900000 */
[----:B------:R-:W3:Y:S02]  /*a470*/  @!P0 SYNCS.PHASECHK.TRANS64 P0, [R0+URZ+0xc8], R9 ;  /* 0x0000c809000085a7 */ /* 0x000ee400080010ff */
[----:B---3--:R-:W-:Y:S05]  /*a480*/  @!P0 BRA `(.L_x_189) ;  /* 0xfffffffc00f08947 */ /* 0x008fea000383ffff */
[----:B------:R-:W-:Y:S05]  /*a490*/  BRA `(.L_x_190) ;  /* 0xffffffac00207947 */ /* 0x000fea000383ffff */
.L_x_92:
[----:B------:R-:W-:-:S07]  /*a4a0*/  MOV R0, UR21 ;  /* 0x0000001500007c02 */ /* 0x000fce0008000f00 */
.L_x_191:
[----:B---3--:R3:W4:Y:S02]  /*a4b0*/  SYNCS.PHASECHK.TRANS64.TRYWAIT P0, [R0+URZ+0xb0], R3 ;  /* 0x0000b003000075a7 */ /* 0x00872400080011ff */
[----:B----4-:R-:W-:Y:S05]  /*a4c0*/  @!P0 NANOSLEEP.SYNCS 0x989680 ;  /* 0x009896800000895d */ /* 0x010fea0003900000 */
[----:B------:R-:W4:Y:S02]  /*a4d0*/  @!P0 SYNCS.PHASECHK.TRANS64 P0, [R0+URZ+0xb0], R3 ;  /* 0x0000b003000085a7 */ /* 0x000f2400080010ff */
[----:B----4-:R-:W-:Y:S05]  /*a4e0*/  @!P0 BRA `(.L_x_191) ;  /* 0xfffffffc00f08947 */ /* 0x010fea000383ffff */
[----:B------:R-:W-:Y:S05]  /*a4f0*/  BRA `(.L_x_192) ;  /* 0xffffffac00987947 */ /* 0x000fea000383ffff */
.L_x_93:
[----:B---3--:R-:W-:-:S07]  /*a500*/  MOV R0, UR21 ;  /* 0x0000001500007c02 */ /* 0x008fce0008000f00 */
.L_x_193:
[----:B---3--:R3:W4:Y:S02]  /*a510*/  SYNCS.PHASECHK.TRANS64.TRYWAIT P0, [R0+URZ+0xb8], R3 ;  /* 0x0000b803000075a7 */ /* 0x00872400080011ff */
[----:B----4-:R-:W-:Y:S05]  /*a520*/  @!P0 NANOSLEEP.SYNCS 0x989680 ;  /* 0x009896800000895d */ /* 0x010fea0003900000 */
[----:B------:R-:W4:Y:S02]  /*a530*/  @!P0 SYNCS.PHASECHK.TRANS64 P0, [R0+URZ+0xb8], R3 ;  /* 0x0000b803000085a7 */ /* 0x000f2400080010ff */
[----:B----4-:R-:W-:Y:S05]  /*a540*/  @!P0 BRA `(.L_x_193) ;  /* 0xfffffffc00f08947 */ /* 0x010fea000383ffff */
[----:B------:R-:W-:Y:S05]  /*a550*/  BRA `(.L_x_194) ;  /* 0xffffffac00887947 */ /* 0x000fea000383ffff */
.L_x_94:
[----:B---3--:R-:W-:-:S07]  /*a560*/  MOV R0, UR21 ;  /* 0x0000001500007c02 */ /* 0x008fce0008000f00 */
.L_x_195:
[----:B---3--:R3:W4:Y:S02]  /*a570*/  SYNCS.PHASECHK.TRANS64.TRYWAIT P0, [R0+URZ+0xc0], R3 ;  /* 0x0000c003000075a7 */ /* 0x00872400080011ff */
[----:B----4-:R-:W-:Y:S05]  /*a580*/  @!P0 NANOSLEEP.SYNCS 0x989680 ;  /* 0x009896800000895d */ /* 0x010fea0003900000 */
[----:B------:R-:W4:Y:S02]  /*a590*/  @!P0 SYNCS.PHASECHK.TRANS64 P0, [R0+URZ+0xc0], R3 ;  /* 0x0000c003000085a7 */ /* 0x000f2400080010ff */
[----:B----4-:R-:W-:Y:S05]  /*a5a0*/  @!P0 BRA `(.L_x_195) ;  /* 0xfffffffc00f08947 */ /* 0x010fea000383ffff */
[----:B------:R-:W-:Y:S05]  /*a5b0*/  BRA `(.L_x_196) ;  /* 0xffffffac00787947 */ /* 0x000fea000383ffff */
.L_x_96:
[----:B-1----:R1:W2:Y:S02]  /*a5c0*/  SYNCS.PHASECHK.TRANS64.TRYWAIT P0, [R3+URZ+0xe0], R0 ;  /* 0x0000e000030075a7 */ /* 0x0022a400080011ff */
[----:B--2---:R-:W-:Y:S05]  /*a5d0*/  @!P0 NANOSLEEP.SYNCS 0x989680 ;  /* 0x009896800000895d */ /* 0x004fea0003900000 */
[----:B------:R-:W2:Y:S02]  /*a5e0*/  @!P0 SYNCS.PHASECHK.TRANS64 P0, [R3+URZ+0xe0], R0 ;  /* 0x0000e000030085a7 */ /* 0x000ea400080010ff */
[----:B--2---:R-:W-:Y:S05]  /*a5f0*/  @!P0 BRA `(.L_x_96) ;  /* 0xfffffffc00f08947 */ /* 0x004fea000383ffff */
[----:B------:R-:W-:Y:S05]  /*a600*/  BRA `(.L_x_197) ;  /* 0xffffffb000447947 */ /* 0x000fea000383ffff */
.L_x_107:
[----:B-1----:R-:W-:Y:S04]  /*a610*/  MOV R0, UR44 ;  /* 0x0000002c00007c02 */ /* 0x002fe80008000f00 */
[----:B------:R1:W2:Y:S03]  /*a620*/  SYNCS.PHASECHK.TRANS64.TRYWAIT P1, [R0+URZ+0x90], R5 ;  /* 0x00009005000075a7 */ /* 0x0002a600080211ff */
[----:B--2---:R-:W-:Y:S05]  /*a630*/  @!P1 NANOSLEEP.SYNCS 0x989680 ;  /* 0x009896800000995d */ /* 0x004fea0003900000 */
[----:B------:R-:W2:Y:S02]  /*a640*/  @!P1 SYNCS.PHASECHK.TRANS64 P1, [R0+URZ+0x90], R5 ;  /* 0x00009005000095a7 */ /* 0x000ea400080210ff */
[----:B--2---:R-:W-:Y:S05]  /*a650*/  @!P1 BRA `(.L_x_107) ;  /* 0xfffffffc00ec9947 */ /* 0x004fea000383ffff */
[----:B------:R-:W-:Y:S05]  /*a660*/  BRA `(.L_x_106) ;  /* 0xffffffbc00d87947 */ /* 0x000fea000383ffff */
.L_x_109:
[----:B-1----:R1:W4:Y:S02]  /*a670*/  SYNCS.PHASECHK.TRANS64.TRYWAIT P0, [R98+URZ+0x100], R3 ;  /* 0x00010003620075a7 */ /* 0x00232400080011ff */
[----:B----4-:R-:W-:Y:S05]  /*a680*/  @!P0 NANOSLEEP.SYNCS 0x989680 ;  /* 0x009896800000895d */ /* 0x010fea0003900000 */
[----:B------:R-:W4:Y:S02]  /*a690*/  @!P0 SYNCS.PHASECHK.TRANS64 P0, [R98+URZ+0x100], R3 ;  /* 0x00010003620085a7 */ /* 0x000f2400080010ff */
[----:B----4-:R-:W-:Y:S05]  /*a6a0*/  @!P0 BRA `(.L_x_109) ;  /* 0xfffffffc00f08947 */ /* 0x010fea000383ffff */
[----:B------:R-:W-:Y:S05]  /*a6b0*/  BRA `(.L_x_108) ;  /* 0xffffffc000047947 */ /* 0x000fea000383ffff */
.L_x_118:
[----:B--2---:R2:W3:Y:S02]  /*a6c0*/  SYNCS.PHASECHK.TRANS64.TRYWAIT P0, [R3+URZ+0x90], R0 ;  /* 0x00009000030075a7 */ /* 0x0044e400080011ff */
[----:B---3--:R-:W-:Y:S05]  /*a6d0*/  @!P0 NANOSLEEP.SYNCS 0x989680 ;  /* 0x009896800000895d */ /* 0x008fea0003900000 */
[----:B------:R-:W3:Y:S02]  /*a6e0*/  @!P0 SYNCS.PHASECHK.TRANS64 P0, [R3+URZ+0x90], R0 ;  /* 0x00009000030085a7 */ /* 0x000ee400080010ff */
[----:B---3--:R-:W-:Y:S05]  /*a6f0*/  @!P0 BRA `(.L_x_118) ;  /* 0xfffffffc00f08947 */ /* 0x008fea000383ffff */
[----:B------:R-:W-:Y:S05]  /*a700*/  BRA `(.L_x_117) ;  /* 0xffffffc800e87947 */ /* 0x000fea000383ffff */
.L_x_126:
[----:B-1----:R1:W3:Y:S02]  /*a710*/  SYNCS.PHASECHK.TRANS64.TRYWAIT P0, [R63+URZ+0x90], R4 ;  /* 0x000090043f0075a7 */ /* 0x0022e400080011ff */
[----:B---3--:R-:W-:Y:S05]  /*a720*/  @!P0 NANOSLEEP.SYNCS 0x989680 ;  /* 0x009896800000895d */ /* 0x008fea0003900000 */
[----:B------:R-:W3:Y:S02]  /*a730*/  @!P0 SYNCS.PHASECHK.TRANS64 P0, [R63+URZ+0x90], R4 ;  /* 0x000090043f0085a7 */ /* 0x000ee400080010ff */
[----:B---3--:R-:W-:Y:S05]  /*a740*/  @!P0 BRA `(.L_x_126) ;  /* 0xfffffffc00f08947 */ /* 0x008fea000383ffff */
[----:B------:R-:W-:Y:S05]  /*a750*/  BRA `(.L_x_125) ;  /* 0xffffffd400f07947 */ /* 0x000fea000383ffff */
.L_x_134:
[----:B-1----:R1:W3:Y:S02]  /*a760*/  SYNCS.PHASECHK.TRANS64.TRYWAIT P0, [R108+URZ+0x90], R3 ;  /* 0x000090036c0075a7 */ /* 0x0022e400080011ff */
[----:B---3--:R-:W-:Y:S05]  /*a770*/  @!P0 NANOSLEEP.SYNCS 0x989680 ;  /* 0x009896800000895d */ /* 0x008fea0003900000 */
[----:B------:R-:W3:Y:S02]  /*a780*/  @!P0 SYNCS.PHASECHK.TRANS64 P0, [R108+URZ+0x90], R3 ;  /* 0x000090036c0085a7 */ /* 0x000ee400080010ff */
[----:B---3--:R-:W-:Y:S05]  /*a790*/  @!P0 BRA `(.L_x_134) ;  /* 0xfffffffc00f08947 */ /* 0x008fea000383ffff */
[----:B------:R-:W-:Y:S05]  /*a7a0*/  BRA `(.L_x_133) ;  /* 0xffffffe000f47947 */ /* 0x000fea000383ffff */
        .weak           $__internal_0_$__cuda_sm10x_tcgen05_guardrail_trap_col_being_dealloced_not_returned_by_alloc
        .type           $__internal_0_$__cuda_sm10x_tcgen05_guardrail_trap_col_being_dealloced_not_returned_by_alloc,@function
        .size           $__internal_0_$__cuda_sm10x_tcgen05_guardrail_trap_col_being_dealloced_not_returned_by_alloc,($__internal_1_$__cuda_sm10x_tcgen05_guardrail_trap_phase_invalid_during_alloc - $__internal_0_$__cuda_sm10x_tcgen05_guardrail_trap_col_being_dealloced_not_returned_by_alloc)
$__internal_0_$__cuda_sm10x_tcgen05_guardrail_trap_col_being_dealloced_not_returned_by_alloc:
[----:B------:R-:W-:Y:S05]  /*a7b0*/  BPT.TRAP 0x1 ;  /* 0x000000040000795c */ /* 0x000fea0000300000 */
[----:B------:R-:W-:-:S04]  /*a7c0*/  HFMA2 R3, -RZ, RZ, 0, 0 ;  /* 0x00000000ff037431 */ /* 0x000fc800000001ff */
[----:B------:R-:W-:Y:S05]  /*a7d0*/  RET.REL.NODEC R2 `(_ZN7cutlass13device_kernelINS_4gemm6kernel13GemmUniversalIN4cute5tupleIJiiiiEEENS1_10collective13CollectiveMmaINS1_35MainloopSm100TmaUmmaWarpSpecializedILi9ELi2ELi4ENS5_IJNS4_1CILi1EEENSA_ILi8EEESB_EEEEENS5_IJNSA_ILi64EEENSA_ILi256EEENSA_ILi32EEEEEENS_6half_tENS5_IJlSB_lEEESJ_SK_NS4_8TiledMMAINS4_8MMA_AtomIJNS4_20SM100_MMA_F16BF16_SSISJ_SJ_fLi64ELi256ELNS4_4UMMA5MajorE0ELSP_0ELNSO_7ScaleInE0ELSQ_0EEEEEENS4_6LayoutINS5_IJSB_SB_SB_EEENS5_IJNSA_ILi0EEESV_SV_EEEEENS5_IJNS4_10UnderscoreESY_SY_EEEEENS4_23SM90_TMA_LOAD_MULTICASTENS4_14ComposedLayoutINS4_7SwizzleILi2ELi4ELi3EEENS4_18smem_ptr_flag_bitsILi16EEENST_INS5_IJSC_SH_EEENS5_IJSH_SB_EEEEEEEvNS4_8identityENS4_13SM90_TMA_LOADES1A_vS1B_EENS_8epilogue10collective18CollectiveEpilogueINS1E_23Sm100TmaWarpSpecializedILi4ELi2ELi32ELb1ELb0EEEJSI_NS5_IJNST_ISF_SB_EES1J_EEESJ_SK_SJ_SK_NS1E_6fusion15FusionCallbacksIS1I_NS1L_17LinearCombinationISJ_fSJ_fLNS_15FloatRoundStyleE2EEESI_S1K_JEEENS4_5SM1004TMEM4LOAD26SM100_TMEM_LOAD_16dp256b8xES1C_NS12_INS13_ILi3ELi4ELi3EEES16_NST_INS5_IJSC_SF_EEENS5_IJSF_SB_EEEEEEENS4_17SM75_U32x4_LDSM_NENS4_14SM90_TMA_STOREES1Z_NS4_17SM90_U32x4_STSM_NENS4_39AutoVectorizingCopyWithAssumedAlignmentILi128EEEEEEvvEEEEvNT_6ParamsE) ;  /* 0xffffff5802087950 */ /* 0x000fea0003c3ffff */
        .weak           $__internal_1_$__cuda_sm10x_tcgen05_guardrail_trap_phase_invalid_during_alloc
        .type           $__internal_1_$__cuda_sm10x_tcgen05_guardrail_trap_phase_invalid_during_alloc,@function
        .size           $__internal_1_$__cuda_sm10x_tcgen05_guardrail_trap_phase_invalid_during_alloc,($__internal_2_$__cuda_sm10x_tcgen05_guardrail_trap_unallocated_columns_being_dealloced - $__internal_1_$__cuda_sm10x_tcgen05_guardrail_trap_phase_invalid_during_alloc)
$__internal_1_$__cuda_sm10x_tcgen05_guardrail_trap_phase_invalid_during_alloc:
[----:B------:R-:W-:Y:S05]  /*a7e0*/  BPT.TRAP 0x1 ;  /* 0x000000040000795c */ /* 0x000fea0000300000 */
[----:B------:R-:W-:-:S04]  /*a7f0*/  MOV R5, 0x0 ;  /* 0x0000000000057802 */ /* 0x000fc80000000f00 */
[----:B------:R-:W-:Y:S05]  /*a800*/  RET.REL.NODEC R4 `(_ZN7cutlass13device_kernelINS_4gemm6kernel13GemmUniversalIN4cute5tupleIJiiiiEEENS1_10collective13CollectiveMmaINS1_35MainloopSm100TmaUmmaWarpSpecializedILi9ELi2ELi4ENS5_IJNS4_1CILi1EEENSA_ILi8EEESB_EEEEENS5_IJNSA_ILi64EEENSA_ILi256EEENSA_ILi32EEEEEENS_6half_tENS5_IJlSB_lEEESJ_SK_NS4_8TiledMMAINS4_8MMA_AtomIJNS4_20SM100_MMA_F16BF16_SSISJ_SJ_fLi64ELi256ELNS4_4UMMA5MajorE0ELSP_0ELNSO_7ScaleInE0ELSQ_0EEEEEENS4_6LayoutINS5_IJSB_SB_SB_EEENS5_IJNSA_ILi0EEESV_SV_EEEEENS5_IJNS4_10UnderscoreESY_SY_EEEEENS4_23SM90_TMA_LOAD_MULTICASTENS4_14ComposedLayoutINS4_7SwizzleILi2ELi4ELi3EEENS4_18smem_ptr_flag_bitsILi16EEENST_INS5_IJSC_SH_EEENS5_IJSH_SB_EEEEEEEvNS4_8identityENS4_13SM90_TMA_LOADES1A_vS1B_EENS_8epilogue10collective18CollectiveEpilogueINS1E_23Sm100TmaWarpSpecializedILi4ELi2ELi32ELb1ELb0EEEJSI_NS5_IJNST_ISF_SB_EES1J_EEESJ_SK_SJ_SK_NS1E_6fusion15FusionCallbacksIS1I_NS1L_17LinearCombinationISJ_fSJ_fLNS_15FloatRoundStyleE2EEESI_S1K_JEEENS4_5SM1004TMEM4LOAD26SM100_TMEM_LOAD_16dp256b8xES1C_NS12_INS13_ILi3ELi4ELi3EEES16_NST_INS5_IJSC_SF_EEENS5_IJSF_SB_EEEEEEENS4_17SM75_U32x4_LDSM_NENS4_14SM90_TMA_STOREES1Z_NS4_17SM90_U32x4_STSM_NENS4_39AutoVectorizingCopyWithAssumedAlignmentILi128EEEEEEvvEEEEvNT_6ParamsE) ;  /* 0xffffff5404fc7950 */ /* 0x000fea0003c3ffff */
        .weak           $__internal_2_$__cuda_sm10x_tcgen05_guardrail_trap_unallocated_columns_being_dealloced
        .type           $__internal_2_$__cuda_sm10x_tcgen05_guardrail_trap_unallocated_columns_being_dealloced,@function
        .size           $__internal_2_$__cuda_sm10x_tcgen05_guardrail_trap_unallocated_columns_being_dealloced,(.L_x_199 - $__internal_2_$__cuda_sm10x_tcgen05_guardrail_trap_unallocated_columns_being_dealloced)
$__internal_2_$__cuda_sm10x_tcgen05_guardrail_trap_unallocated_columns_being_dealloced:
[----:B------:R-:W-:Y:S05]  /*a810*/  BPT.TRAP 0x1 ;  /* 0x000000040000795c */ /* 0x000fea0000300000 */
[----:B------:R-:W-:-:S04]  /*a820*/  HFMA2 R3, -RZ, RZ, 0, 0 ;  /* 0x00000000ff037431 */ /* 0x000fc800000001ff */
[----:B------:R-:W-:Y:S05]  /*a830*/  RET.REL.NODEC R2 `(_ZN7cutlass13device_kernelINS_4gemm6kernel13GemmUniversalIN4cute5tupleIJiiiiEEENS1_10collective13CollectiveMmaINS1_35MainloopSm100TmaUmmaWarpSpecializedILi9ELi2ELi4ENS5_IJNS4_1CILi1EEENSA_ILi8EEESB_EEEEENS5_IJNSA_ILi64EEENSA_ILi256EEENSA_ILi32EEEEEENS_6half_tENS5_IJlSB_lEEESJ_SK_NS4_8TiledMMAINS4_8MMA_AtomIJNS4_20SM100_MMA_F16BF16_SSISJ_SJ_fLi64ELi256ELNS4_4UMMA5MajorE0ELSP_0ELNSO_7ScaleInE0ELSQ_0EEEEEENS4_6LayoutINS5_IJSB_SB_SB_EEENS5_IJNSA_ILi0EEESV_SV_EEEEENS5_IJNS4_10UnderscoreESY_SY_EEEEENS4_23SM90_TMA_LOAD_MULTICASTENS4_14ComposedLayoutINS4_7SwizzleILi2ELi4ELi3EEENS4_18smem_ptr_flag_bitsILi16EEENST_INS5_IJSC_SH_EEENS5_IJSH_SB_EEEEEEEvNS4_8identityENS4_13SM90_TMA_LOADES1A_vS1B_EENS_8epilogue10collective18CollectiveEpilogueINS1E_23Sm100TmaWarpSpecializedILi4ELi2ELi32ELb1ELb0EEEJSI_NS5_IJNST_ISF_SB_EES1J_EEESJ_SK_SJ_SK_NS1E_6fusion15FusionCallbacksIS1I_NS1L_17LinearCombinationISJ_fSJ_fLNS_15FloatRoundStyleE2EEESI_S1K_JEEENS4_5SM1004TMEM4LOAD26SM100_TMEM_LOAD_16dp256b8xES1C_NS12_INS13_ILi3ELi4ELi3EEES16_NST_INS5_IJSC_SF_EEENS5_IJSF_SB_EEEEEEENS4_17SM75_U32x4_LDSM_NENS4_14SM90_TMA_STOREES1Z_NS4_17SM90_U32x4_STSM_NENS4_39AutoVectorizingCopyWithAssumedAlignmentILi128EEEEEEvvEEEEvNT_6ParamsE) ;  /* 0xffffff5402f07950 */ /* 0x000fea0003c3ffff */
.L_x_198:
[----:B------:R-:W-:-:S00]  /*a840*/  BRA `(.L_x_198) ;  /* 0xfffffffc00fc7947 */ /* 0x000fc0000383ffff */
[----:B------:R-:W-:-:S00]  /*a850*/  NOP ;  /* 0x0000000000007918 */ /* 0x000fc00000000000 */
        /* <DEDUP_REMOVED lines=10> */
.L_x_199:


//--------------------- .nv.global.init           --------------------------
	.section	.nv.global.init,"aw",@progbits
.nv.global.init:
	.type		$str$27,@object
	.size		$str$27,($str$28 - $str$27)
$str$27:
        /*0000*/ 	.byte	0x28, 0x61, 0x64, 0x64, 0x72, 0x65, 0x73, 0x73, 0x20, 0x26, 0x20, 0x6d, 0x61, 0x73, 0x6b, 0x29
        /*0010*/ 	.byte	0x20, 0x3d, 0x3d, 0x20, 0x30, 0x00
	.type		$str$28,@object
	.size		$str$28,($str$26 - $str$28)
$str$28:
        /*0016*/ 	.byte	0x2f, 0x74, 0x6d, 0x70, 0x2f, 0x63, 0x75, 0x74, 0x6c, 0x61, 0x73, 0x73, 0x5f, 0x73, 0x77, 0x65
        /*0026*/ 	.byte	0x65, 0x70, 0x5f, 0x73, 0x72, 0x63, 0x2f, 0x69, 0x6e, 0x63, 0x6c, 0x75, 0x64, 0x65, 0x2f, 0x63
        /*0036*/ 	.byte	0x75, 0x74, 0x65, 0x2f, 0x70, 0x6f, 0x69, 0x6e, 0x74, 0x65, 0x72, 0x5f, 0x66, 0x6c, 0x61, 0x67
        /*0046*/ 	.byte	0x67, 0x65, 0x64, 0x2e, 0x68, 0x70, 0x70, 0x00
	.type		$str$26,@object
	.size		$str$26,($str$25 - $str$26)
$str$26:
        /*004e*/ 	.byte	0x2f, 0x74, 0x6d, 0x70, 0x2f, 0x63, 0x75, 0x74, 0x6c, 0x61, 0x73, 0x73, 0x5f, 0x73, 0x77, 0x65
        /*005e*/ 	.byte	0x65, 0x70, 0x5f, 0x73, 0x72, 0x63, 0x2f, 0x69, 0x6e, 0x63, 0x6c, 0x75, 0x64, 0x65, 0x2f, 0x63
        /*006e*/ 	.byte	0x75, 0x74, 0x65, 0x2f, 0x61, 0x74, 0x6f, 0x6d, 0x2f, 0x63, 0x6f, 0x70, 0x79, 0x5f, 0x74, 0x72
        /*007e*/ 	.byte	0x61, 0x69, 0x74, 0x73, 0x5f, 0x73, 0x6d, 0x31, 0x30, 0x30, 0x2e, 0x68, 0x70, 0x70, 0x00
	.type		$str$25,@object
	.size		$str$25,(__unnamed_1 - $str$25)
$str$25:
        /*008d*/ 	.byte	0x28, 0x28, 0x75, 0x69, 0x6e, 0x74, 0x33, 0x32, 0x5f, 0x74, 0x28, 0x74, 0x68, 0x72, 0x65, 0x61
        /*009d*/ 	.byte	0x64, 0x49, 0x64, 0x78, 0x2e, 0x78, 0x29, 0x20, 0x2f, 0x20, 0x33, 0x32, 0x29, 0x20, 0x25, 0x20
        /*00ad*/ 	.byte	0x34, 0x29, 0x20, 0x3d, 0x3d, 0x20, 0x28, 0x28, 0x28, 0x74, 0x6d, 0x65, 0x6d, 0x5f, 0x61, 0x64
        /*00bd*/ 	.byte	0x64, 0x72, 0x20, 0x3e, 0x3e, 0x20, 0x31, 0x36, 0x29, 0x20, 0x2f, 0x20, 0x33, 0x32, 0x29, 0x20
        /*00cd*/ 	.byte	0x25, 0x20, 0x34, 0x29, 0x00
	.type		__unnamed_1,@object
	.size		__unnamed_1,(__unnamed_2 - __unnamed_1)
__unnamed_1:
        /*00d2*/ 	.byte	0x61, 0x75, 0x74, 0x6f, 0x20, 0x63, 0x75, 0x74, 0x65, 0x3a, 0x3a, 0x61, 0x73, 0x5f, 0x70, 0x6f
        /* <DEDUP_REMOVED lines=24> */
        /*0262*/ 	.byte	0x3e, 0x3e, 0x3e, 0x5d, 0x00
	.type		__unnamed_2,@object
	.size		__unnamed_2,(.L_2 - __unnamed_2)
__unnamed_2:
        /* <DEDUP_REMOVED lines=46> */
        /*0547*/ 	.byte	0x75, 0x74, 0x65, 0x3a, 0x3a, 0x43, 0x3c, 0x30, 0x3e, 0x3e, 0x3e, 0x3e, 0x5d, 0x00
.L_2:


//--------------------- .nv.shared._ZN7cutlass13device_kernelINS_4gemm6kernel13GemmUniversalIN4cute5tupleIJiiiiEEENS1_10collective13CollectiveMmaINS1_35MainloopSm100TmaUmmaWarpSpecializedILi9ELi2ELi4ENS5_IJNS4_1CILi1EEENSA_ILi8EEESB_EEEEENS5_IJNSA_ILi64EEENSA_ILi256EEENSA_ILi32EEEEEENS_6half_tENS5_IJlSB_lEEESJ_SK_NS4_8TiledMMAINS4_8MMA_AtomIJNS4_20SM100_MMA_F16BF16_SSISJ_SJ_fLi64ELi256ELNS4_4UMMA5MajorE0ELSP_0ELNSO_7ScaleInE0ELSQ_0EEEEEENS4_6LayoutINS5_IJSB_SB_SB_EEENS5_IJNSA_ILi0EEESV_SV_EEEEENS5_IJNS4_10UnderscoreESY_SY_EEEEENS4_23SM90_TMA_LOAD_MULTICASTENS4_14ComposedLayoutINS4_7SwizzleILi2ELi4ELi3EEENS4_18smem_ptr_flag_bitsILi16EEENST_INS5_IJSC_SH_EEENS5_IJSH_SB_EEEEEEEvNS4_8identityENS4_13SM90_TMA_LOADES1A_vS1B_EENS_8epilogue10collective18CollectiveEpilogueINS1E_23Sm100TmaWarpSpecializedILi4ELi2ELi32ELb1ELb0EEEJSI_NS5_IJNST_ISF_SB_EES1J_EEESJ_SK_SJ_SK_NS1E_6fusion15FusionCallbacksIS1I_NS1L_17LinearCombinationISJ_fSJ_fLNS_15FloatRoundStyleE2EEESI_S1K_JEEENS4_5SM1004TMEM4LOAD26SM100_TMEM_LOAD_16dp256b8xES1C_NS12_INS13_ILi3ELi4ELi3EEES16_NST_INS5_IJSC_SF_EEENS5_IJSF_SB_EEEEEEENS4_17SM75_U32x4_LDSM_NENS4_14SM90_TMA_STOREES1Z_NS4_17SM90_U32x4_STSM_NENS4_39AutoVectorizingCopyWithAssumedAlignmentILi128EEEEEEvvEEEEvNT_6ParamsE --------------------------
	.section	.nv.shared._ZN7cutlass13device_kernelINS_4gemm6kernel13GemmUniversalIN4cute5tupleIJiiiiEEENS1_10collective13CollectiveMmaINS1_35MainloopSm100TmaUmmaWarpSpecializedILi9ELi2ELi4ENS5_IJNS4_1CILi1EEENSA_ILi8EEESB_EEEEENS5_IJNSA_ILi64EEENSA_ILi256EEENSA_ILi32EEEEEENS_6half_tENS5_IJlSB_lEEESJ_SK_NS4_8TiledMMAINS4_8MMA_AtomIJNS4_20SM100_MMA_F16BF16_SSISJ_SJ_fLi64ELi256ELNS4_4UMMA5MajorE0ELSP_0ELNSO_7ScaleInE0ELSQ_0EEEEEENS4_6LayoutINS5_IJSB_SB_SB_EEENS5_IJNSA_ILi0EEESV_SV_EEEEENS5_IJNS4_10UnderscoreESY_SY_EEEEENS4_23SM90_TMA_LOAD_MULTICASTENS4_14ComposedLayoutINS4_7SwizzleILi2ELi4ELi3EEENS4_18smem_ptr_flag_bitsILi16EEENST_INS5_IJSC_SH_EEENS5_IJSH_SB_EEEEEEEvNS4_8identityENS4_13SM90_TMA_LOADES1A_vS1B_EENS_8epilogue10collective18CollectiveEpilogueINS1E_23Sm100TmaWarpSpecializedILi4ELi2ELi32ELb1ELb0EEEJSI_NS5_IJNST_ISF_SB_EES1J_EEESJ_SK_SJ_SK_NS1E_6fusion15FusionCallbacksIS1I_NS1L_17LinearCombinationISJ_fSJ_fLNS_15FloatRoundStyleE2EEESI_S1K_JEEENS4_5SM1004TMEM4LOAD26SM100_TMEM_LOAD_16dp256b8xES1C_NS12_INS13_ILi3ELi4ELi3EEES16_NST_INS5_IJSC_SF_EEENS5_IJSF_SB_EEEEEEENS4_17SM75_U32x4_LDSM_NENS4_14SM90_TMA_STOREES1Z_NS4_17SM90_U32x4_STSM_NENS4_39AutoVectorizingCopyWithAssumedAlignmentILi128EEEEEEvvEEEEvNT_6ParamsE,"aw",@nobits
	.sectionflags	@""
	.align	16
	.zero		1024


//--------------------- .nv.shared.reserved.0     --------------------------
	.section	.nv.shared.reserved.0,"aw",@nobits
	.weak		__nv_reservedSMEM_offset_0_alias
	.size		__nv_reservedSMEM_offset_0_alias, 0, 64
	.other		__nv_reservedSMEM_offset_0_alias,@"STO_CUDA_RESERVED_SHARED STV_DEFAULT"
__nv_reservedSMEM_offset_0_alias:
	.zero		0
.nv.shared.reserved.0:
	.zero		64
	.weak		__nv_reservedSMEM_tcgen05_partition
	.type		__nv_reservedSMEM_tcgen05_partition,@object
	.size		__nv_reservedSMEM_tcgen05_partition,(.L_0 - __nv_reservedSMEM_tcgen05_partition)
__nv_reservedSMEM_tcgen05_partition:
	.zero		32
.L_0:


//--------------------- .nv.global                --------------------------
	.section	.nv.global,"aw",@nobits
.nv.global:
	.type		_ZN40_INTERNAL_a22f4088_4_k_cu_85fd5050_323874cute1_E,@object
	.size		_ZN40_INTERNAL_a22f4088_4_k_cu_85fd5050_323874cute1_E,(_ZN40_INTERNAL_a22f4088_4_k_cu_85fd5050_323874cuda3std3__45__cpo6cbeginE - _ZN40_INTERNAL_a22f4088_4_k_cu_85fd5050_323874cute1_E)
_ZN40_INTERNAL_a22f4088_4_k_cu_85fd5050_323874cute1_E:
	.zero		1
	.type		_ZN40_INTERNAL_a22f4088_4_k_cu_85fd5050_323874cuda3std3__45__cpo6cbeginE,@object
	.size		_ZN40_INTERNAL_a22f4088_4_k_cu_85fd5050_323874cuda3std3__45__cpo6cbeginE,(_ZN40_INTERNAL_a22f4088_4_k_cu_85fd5050_323874cuda3std3__48in_placeE - _ZN40_INTERNAL_a22f4088_4_k_cu_85fd5050_323874cuda3std3__45__cpo6cbeginE)
_ZN40_INTERNAL_a22f4088_4_k_cu_85fd5050_323874cuda3std3__45__cpo6cbeginE:
	.zero		1
	.type		_ZN40_INTERNAL_a22f4088_4_k_cu_85fd5050_323874cuda3std3__48in_placeE,@object
	.size		_ZN40_INTERNAL_a22f4088_4_k_cu_85fd5050_323874cuda3std3__48in_placeE,(_ZN40_INTERNAL_a22f4088_4_k_cu_85fd5050_323874cuda3std6ranges3__45__cpo9iter_moveE - _ZN40_INTERNAL_a22f4088_4_k_cu_85fd5050_323874cuda3std3__48in_placeE)
_ZN40_INTERNAL_a22f4088_4_k_cu_85fd5050_323874cuda3std3__48in_placeE:
	.zero		1
	.type		_ZN40_INTERNAL_a22f4088_4_k_cu_85fd5050_323874cuda3std6ranges3__45__cpo9iter_moveE,@object
	.size		_ZN40_INTERNAL_a22f4088_4_k_cu_85fd5050_323874cuda3std6ranges3__45__cpo9iter_moveE,(_ZN40_INTERNAL_a22f4088_4_k_cu_85fd5050_323874cuda3std3__45__cpo5beginE - _ZN40_INTERNAL_a22f4088_4_k_cu_85fd5050_323874cuda3std6ranges3__45__cpo9iter_moveE)
_ZN40_INTERNAL_a22f4088_4_k_cu_85fd5050_323874cuda3std6ranges3__45__cpo9iter_moveE:
	.zero		1
	.type		_ZN40_INTERNAL_a22f4088_4_k_cu_85fd5050_323874cuda3std3__45__cpo5beginE,@object
	.size		_ZN40_INTERNAL_a22f4088_4_k_cu_85fd5050_323874cuda3std3__45__cpo5beginE,(_ZN40_INTERNAL_a22f4088_4_k_cu_85fd5050_323874cuda3std3__442_GLOBAL__N__a22f4088_4_k_cu_85fd5050_323876ignoreE - _ZN40_INTERNAL_a22f4088_4_k_cu_85fd5050_323874cuda3std3__45__cpo5beginE)
_ZN40_INTERNAL_a22f4088_4_k_cu_85fd5050_323874cuda3std3__45__cpo5beginE:
	.zero		1
	.type		_ZN40_INTERNAL_a22f4088_4_k_cu_85fd5050_323874cuda3std3__442_GLOBAL__N__a22f4088_4_k_cu_85fd5050_323876ignoreE,@object
	.size		_ZN40_INTERNAL_a22f4088_4_k_cu_85fd5050_323874cuda3std3__442_GLOBAL__N__a22f4088_4_k_cu_85fd5050_323876ignoreE,(_ZN40_INTERNAL_a22f4088_4_k_cu_85fd5050_323874cute7productE - _ZN40_INTERNAL_a22f4088_4_k_cu_85fd5050_323874cuda3std3__442_GLOBAL__N__a22f4088_4_k_cu_85fd5050_323876ignoreE)
_ZN40_INTERNAL_a22f4088_4_k_cu_85fd5050_323874cuda3std3__442_GLOBAL__N__a22f4088_4_k_cu_85fd5050_323876ignoreE:
	.zero		1
	.type		_ZN40_INTERNAL_a22f4088_4_k_cu_85fd5050_323874cute7productE,@object
	.size		_ZN40_INTERNAL_a22f4088_4_k_cu_85fd5050_323874cute7productE,(_ZN40_INTERNAL_a22f4088_4_k_cu_85fd5050_323874cuda3std3__45__cpo3endE - _ZN40_INTERNAL_a22f4088_4_k_cu_85fd5050_323874cute7productE)
_ZN40_INTERNAL_a22f4088_4_k_cu_85fd5050_323874cute7productE:
	.zero		1
	.type		_ZN40_INTERNAL_a22f4088_4_k_cu_85fd5050_323874cuda3std3__45__cpo3endE,@object
	.size		_ZN40_INTERNAL_a22f4088_4_k_cu_85fd5050_323874cuda3std3__45__cpo3endE,(_ZN40_INTERNAL_a22f4088_4_k_cu_85fd5050_323874cuda3std3__419piecewise_constructE - _ZN40_INTERNAL_a22f4088_4_k_cu_85fd5050_323874cuda3std3__45__cpo3endE)
_ZN40_INTERNAL_a22f4088_4_k_cu_85fd5050_323874cuda3std3__45__cpo3endE:
	.zero		1
	.type		_ZN40_INTERNAL_a22f4088_4_k_cu_85fd5050_323874cuda3std3__419piecewise_constructE,@object
	.size		_ZN40_INTERNAL_a22f4088_4_k_cu_85fd5050_323874cuda3std3__419piecewise_constructE,(_ZN40_INTERNAL_a22f4088_4_k_cu_85fd5050_323874cuda3std3__45__cpo4cendE - _ZN40_INTERNAL_a22f4088_4_k_cu_85fd5050_323874cuda3std3__419piecewise_constructE)
_ZN40_INTERNAL_a22f4088_4_k_cu_85fd5050_323874cuda3std3__419piecewise_constructE:
	.zero		1
	.type		_ZN40_INTERNAL_a22f4088_4_k_cu_85fd5050_323874cuda3std3__45__cpo4cendE,@object
	.size		_ZN40_INTERNAL_a22f4088_4_k_cu_85fd5050_323874cuda3std3__45__cpo4cendE,(_ZN40_INTERNAL_a22f4088_4_k_cu_85fd5050_323874cuda3std6ranges3__45__cpo4swapE - _ZN40_INTERNAL_a22f4088_4_k_cu_85fd5050_323874cuda3std3__45__cpo4cendE)
_ZN40_INTERNAL_a22f4088_4_k_cu_85fd5050_323874cuda3std3__45__cpo4cendE:
	.zero		1
	.type		_ZN40_INTERNAL_a22f4088_4_k_cu_85fd5050_323874cuda3std6ranges3__45__cpo4swapE,@object
	.size		_ZN40_INTERNAL_a22f4088_4_k_cu_85fd5050_323874cuda3std6ranges3__45__cpo4swapE,(.L_10 - _ZN40_INTERNAL_a22f4088_4_k_cu_85fd5050_323874cuda3std6ranges3__45__cpo4swapE)
_ZN40_INTERNAL_a22f4088_4_k_cu_85fd5050_323874cuda3std6ranges3__45__cpo4swapE:
	.zero		1
.L_10:


//--------------------- .nv.constant0._ZN7cutlass13device_kernelINS_4gemm6kernel13GemmUniversalIN4cute5tupleIJiiiiEEENS1_10collective13CollectiveMmaINS1_35MainloopSm100TmaUmmaWarpSpecializedILi9ELi2ELi4ENS5_IJNS4_1CILi1EEENSA_ILi8EEESB_EEEEENS5_IJNSA_ILi64EEENSA_ILi256EEENSA_ILi32EEEEEENS_6half_tENS5_IJlSB_lEEESJ_SK_NS4_8TiledMMAINS4_8MMA_AtomIJNS4_20SM100_MMA_F16BF16_SSISJ_SJ_fLi64ELi256ELNS4_4UMMA5MajorE0ELSP_0ELNSO_7ScaleInE0ELSQ_0EEEEEENS4_6LayoutINS5_IJSB_SB_SB_EEENS5_IJNSA_ILi0EEESV_SV_EEEEENS5_IJNS4_10UnderscoreESY_SY_EEEEENS4_23SM90_TMA_LOAD_MULTICASTENS4_14ComposedLayoutINS4_7SwizzleILi2ELi4ELi3EEENS4_18smem_ptr_flag_bitsILi16EEENST_INS5_IJSC_SH_EEENS5_IJSH_SB_EEEEEEEvNS4_8identityENS4_13SM90_TMA_LOADES1A_vS1B_EENS_8epilogue10collective18CollectiveEpilogueINS1E_23Sm100TmaWarpSpecializedILi4ELi2ELi32ELb1ELb0EEEJSI_NS5_IJNST_ISF_SB_EES1J_EEESJ_SK_SJ_SK_NS1E_6fusion15FusionCallbacksIS1I_NS1L_17LinearCombinationISJ_fSJ_fLNS_15FloatRoundStyleE2EEESI_S1K_JEEENS4_5SM1004TMEM4LOAD26SM100_TMEM_LOAD_16dp256b8xES1C_NS12_INS13_ILi3ELi4ELi3EEES16_NST_INS5_IJSC_SF_EEENS5_IJSF_SB_EEEEEEENS4_17SM75_U32x4_LDSM_NENS4_14SM90_TMA_STOREES1Z_NS4_17SM90_U32x4_STSM_NENS4_39AutoVectorizingCopyWithAssumedAlignmentILi128EEEEEEvvEEEEvNT_6ParamsE --------------------------
	.section	.nv.constant0._ZN7cutlass13device_kernelINS_4gemm6kernel13GemmUniversalIN4cute5tupleIJiiiiEEENS1_10collective13CollectiveMmaINS1_35MainloopSm100TmaUmmaWarpSpecializedILi9ELi2ELi4ENS5_IJNS4_1CILi1EEENSA_ILi8EEESB_EEEEENS5_IJNSA_ILi64EEENSA_ILi256EEENSA_ILi32EEEEEENS_6half_tENS5_IJlSB_lEEESJ_SK_NS4_8TiledMMAINS4_8MMA_AtomIJNS4_20SM100_MMA_F16BF16_SSISJ_SJ_fLi64ELi256ELNS4_4UMMA5MajorE0ELSP_0ELNSO_7ScaleInE0ELSQ_0EEEEEENS4_6LayoutINS5_IJSB_SB_SB_EEENS5_IJNSA_ILi0EEESV_SV_EEEEENS5_IJNS4_10UnderscoreESY_SY_EEEEENS4_23SM90_TMA_LOAD_MULTICASTENS4_14ComposedLayoutINS4_7SwizzleILi2ELi4ELi3EEENS4_18smem_ptr_flag_bitsILi16EEENST_INS5_IJSC_SH_EEENS5_IJSH_SB_EEEEEEEvNS4_8identityENS4_13SM90_TMA_LOADES1A_vS1B_EENS_8epilogue10collective18CollectiveEpilogueINS1E_23Sm100TmaWarpSpecializedILi4ELi2ELi32ELb1ELb0EEEJSI_NS5_IJNST_ISF_SB_EES1J_EEESJ_SK_SJ_SK_NS1E_6fusion15FusionCallbacksIS1I_NS1L_17LinearCombinationISJ_fSJ_fLNS_15FloatRoundStyleE2EEESI_S1K_JEEENS4_5SM1004TMEM4LOAD26SM100_TMEM_LOAD_16dp256b8xES1C_NS12_INS13_ILi3ELi4ELi3EEES16_NST_INS5_IJSC_SF_EEENS5_IJSF_SB_EEEEEEENS4_17SM75_U32x4_LDSM_NENS4_14SM90_TMA_STOREES1Z_NS4_17SM90_U32x4_STSM_NENS4_39AutoVectorizingCopyWithAssumedAlignmentILi128EEEEEEvvEEEEvNT_6ParamsE,"a",@progbits
	.sectionflags	@""
	.align	4
.nv.constant0._ZN7cutlass13device_kernelINS_4gemm6kernel13GemmUniversalIN4cute5tupleIJiiiiEEENS1_10collective13CollectiveMmaINS1_35MainloopSm100TmaUmmaWarpSpecializedILi9ELi2ELi4ENS5_IJNS4_1CILi1EEENSA_ILi8EEESB_EEEEENS5_IJNSA_ILi64EEENSA_ILi256EEENSA_ILi32EEEEEENS_6half_tENS5_IJlSB_lEEESJ_SK_NS4_8TiledMMAINS4_8MMA_AtomIJNS4_20SM100_MMA_F16BF16_SSISJ_SJ_fLi64ELi256ELNS4_4UMMA5MajorE0ELSP_0ELNSO_7ScaleInE0ELSQ_0EEEEEENS4_6LayoutINS5_IJSB_SB_SB_EEENS5_IJNSA_ILi0EEESV_SV_EEEEENS5_IJNS4_10UnderscoreESY_SY_EEEEENS4_23SM90_TMA_LOAD_MULTICASTENS4_14ComposedLayoutINS4_7SwizzleILi2ELi4ELi3EEENS4_18smem_ptr_flag_bitsILi16EEENST_INS5_IJSC_SH_EEENS5_IJSH_SB_EEEEEEEvNS4_8identityENS4_13SM90_TMA_LOADES1A_vS1B_EENS_8epilogue10collective18CollectiveEpilogueINS1E_23Sm100TmaWarpSpecializedILi4ELi2ELi32ELb1ELb0EEEJSI_NS5_IJNST_ISF_SB_EES1J_EEESJ_SK_SJ_SK_NS1E_6fusion15FusionCallbacksIS1I_NS1L_17LinearCombinationISJ_fSJ_fLNS_15FloatRoundStyleE2EEESI_S1K_JEEENS4_5SM1004TMEM4LOAD26SM100_TMEM_LOAD_16dp256b8xES1C_NS12_INS13_ILi3ELi4ELi3EEES16_NST_INS5_IJSC_SF_EEENS5_IJSF_SB_EEEEEEENS4_17SM75_U32x4_LDSM_NENS4_14SM90_TMA_STOREES1Z_NS4_17SM90_U32x4_STSM_NENS4_39AutoVectorizingCopyWithAssumedAlignmentILi128EEEEEEvvEEEEvNT_6ParamsE:
	.zero		2944


//--------------------- SYMBOLS --------------------------

	.type		.nv.reservedSmem.offset0,@object
	.size		.nv.reservedSmem.offset0,0x4
	.type		.nv.reservedSmem.cap,@object
	.size		.nv.reservedSmem.cap,0x4
	.type		__assertfail,@function
